//
// Generated by NVIDIA NVVM Compiler
//
// Compiler Build ID: CL-36424714
// Cuda compilation tools, release 13.0, V13.0.88
// Based on NVVM 20.0.0
//

.version 9.0
.target sm_100
.address_size 64

	// .globl	_Z24sw_extend_batched_kernelPKjmS0_PKiS2_S2_iPiS3_

.visible .entry _Z24sw_extend_batched_kernelPKjmS0_PKiS2_S2_iPiS3_(
	.param .u64 .ptr .align 1 _Z24sw_extend_batched_kernelPKjmS0_PKiS2_S2_iPiS3__param_0,
	.param .u64 _Z24sw_extend_batched_kernelPKjmS0_PKiS2_S2_iPiS3__param_1,
	.param .u64 .ptr .align 1 _Z24sw_extend_batched_kernelPKjmS0_PKiS2_S2_iPiS3__param_2,
	.param .u64 .ptr .align 1 _Z24sw_extend_batched_kernelPKjmS0_PKiS2_S2_iPiS3__param_3,
	.param .u64 .ptr .align 1 _Z24sw_extend_batched_kernelPKjmS0_PKiS2_S2_iPiS3__param_4,
	.param .u64 .ptr .align 1 _Z24sw_extend_batched_kernelPKjmS0_PKiS2_S2_iPiS3__param_5,
	.param .u32 _Z24sw_extend_batched_kernelPKjmS0_PKiS2_S2_iPiS3__param_6,
	.param .u64 .ptr .align 1 _Z24sw_extend_batched_kernelPKjmS0_PKiS2_S2_iPiS3__param_7,
	.param .u64 .ptr .align 1 _Z24sw_extend_batched_kernelPKjmS0_PKiS2_S2_iPiS3__param_8
)
{
	.local .align 16 .b8 	__local_depot0[2048];
	.reg .b64 	%SP;
	.reg .b64 	%SPL;
	.reg .pred 	%p<86>;
	.reg .b32 	%r<296>;
	.reg .b64 	%rd<69>;

	mov.u64 	%SPL, __local_depot0;
	ld.param.u64 	%rd10, [_Z24sw_extend_batched_kernelPKjmS0_PKiS2_S2_iPiS3__param_0];
	ld.param.u64 	%rd11, [_Z24sw_extend_batched_kernelPKjmS0_PKiS2_S2_iPiS3__param_1];
	ld.param.u64 	%rd12, [_Z24sw_extend_batched_kernelPKjmS0_PKiS2_S2_iPiS3__param_2];
	ld.param.u64 	%rd13, [_Z24sw_extend_batched_kernelPKjmS0_PKiS2_S2_iPiS3__param_3];
	ld.param.u64 	%rd14, [_Z24sw_extend_batched_kernelPKjmS0_PKiS2_S2_iPiS3__param_4];
	ld.param.u64 	%rd15, [_Z24sw_extend_batched_kernelPKjmS0_PKiS2_S2_iPiS3__param_5];
	ld.param.u32 	%r137, [_Z24sw_extend_batched_kernelPKjmS0_PKiS2_S2_iPiS3__param_6];
	ld.param.u64 	%rd17, [_Z24sw_extend_batched_kernelPKjmS0_PKiS2_S2_iPiS3__param_8];
	add.u64 	%rd1, %SPL, 0;
	add.u64 	%rd2, %SPL, 1024;
	mov.u32 	%r138, %ctaid.x;
	mov.u32 	%r139, %ntid.x;
	mov.u32 	%r140, %tid.x;
	mad.lo.s32 	%r1, %r138, %r139, %r140;
	setp.ge.s32 	%p1, %r1, %r137;
	@%p1 bra 	$L__BB0_61;
	cvta.to.global.u64 	%rd20, %rd14;
	cvta.to.global.u64 	%rd21, %rd15;
	cvta.to.global.u64 	%rd22, %rd13;
	cvta.to.global.u64 	%rd3, %rd12;
	mul.wide.s32 	%rd23, %r1, 4;
	add.s64 	%rd24, %rd20, %rd23;
	ld.global.u32 	%r2, [%rd24];
	add.s64 	%rd25, %rd21, %rd23;
	ld.global.u32 	%r141, [%rd25];
	mul.wide.s32 	%rd26, %r141, 4;
	add.s64 	%rd27, %rd22, %rd26;
	ld.global.u32 	%r3, [%rd27];
	shl.b32 	%r142, %r141, 4;
	cvt.s64.s32 	%rd4, %r142;
	add.s32 	%r143, %r3, 100;
	add.s32 	%r144, %r143, %r2;
	cvt.s64.s32 	%rd28, %r144;
	setp.lt.u64 	%p2, %rd11, %rd28;
	cvt.u32.u64 	%r145, %rd11;
	sub.s32 	%r146, %r145, %r2;
	selp.b32 	%r4, %r146, %r143, %p2;
	setp.lt.s32 	%p3, %r3, 1;
	@%p3 bra 	$L__BB0_14;
	and.b32  	%r5, %r3, 15;
	setp.lt.u32 	%p4, %r3, 16;
	mov.b32 	%r253, 0;
	@%p4 bra 	$L__BB0_5;
	and.b32  	%r253, %r3, 2147483632;
	mov.b32 	%r258, 0;
$L__BB0_4:
	.pragma "nounroll";
	mul.wide.u32 	%rd29, %r258, 4;
	add.s64 	%rd30, %rd1, %rd29;
	add.s64 	%rd31, %rd2, %rd29;
	mov.b32 	%r149, 0;
	st.local.v4.u32 	[%rd30], {%r149, %r149, %r149, %r149};
	mov.b32 	%r150, -1;
	st.local.v4.u32 	[%rd31], {%r150, %r150, %r150, %r150};
	st.local.v4.u32 	[%rd30+16], {%r149, %r149, %r149, %r149};
	st.local.v4.u32 	[%rd31+16], {%r150, %r150, %r150, %r150};
	st.local.v4.u32 	[%rd30+32], {%r149, %r149, %r149, %r149};
	st.local.v4.u32 	[%rd31+32], {%r150, %r150, %r150, %r150};
	st.local.v4.u32 	[%rd30+48], {%r149, %r149, %r149, %r149};
	st.local.v4.u32 	[%rd31+48], {%r150, %r150, %r150, %r150};
	add.s32 	%r258, %r258, 16;
	setp.eq.s32 	%p5, %r258, %r253;
	@%p5 bra 	$L__BB0_5;
	bra.uni 	$L__BB0_4;
$L__BB0_5:
	setp.eq.s32 	%p6, %r5, 0;
	@%p6 bra 	$L__BB0_14;
	and.b32  	%r8, %r3, 7;
	setp.lt.u32 	%p7, %r5, 8;
	@%p7 bra 	$L__BB0_8;
	mul.wide.u32 	%rd32, %r253, 4;
	add.s64 	%rd33, %rd1, %rd32;
	mov.b32 	%r151, 0;
	st.local.u32 	[%rd33], %r151;
	add.s64 	%rd34, %rd2, %rd32;
	mov.b32 	%r152, -1;
	st.local.u32 	[%rd34], %r152;
	st.local.u32 	[%rd33+4], %r151;
	st.local.u32 	[%rd34+4], %r152;
	st.local.u32 	[%rd33+8], %r151;
	st.local.u32 	[%rd34+8], %r152;
	st.local.u32 	[%rd33+12], %r151;
	st.local.u32 	[%rd34+12], %r152;
	st.local.u32 	[%rd33+16], %r151;
	st.local.u32 	[%rd34+16], %r152;
	st.local.u32 	[%rd33+20], %r151;
	st.local.u32 	[%rd34+20], %r152;
	st.local.u32 	[%rd33+24], %r151;
	st.local.u32 	[%rd34+24], %r152;
	st.local.u32 	[%rd33+28], %r151;
	st.local.u32 	[%rd34+28], %r152;
	add.s32 	%r253, %r253, 8;
$L__BB0_8:
	setp.eq.s32 	%p8, %r8, 0;
	@%p8 bra 	$L__BB0_14;
	and.b32  	%r11, %r3, 3;
	setp.lt.u32 	%p9, %r8, 4;
	@%p9 bra 	$L__BB0_11;
	mul.wide.u32 	%rd35, %r253, 4;
	add.s64 	%rd36, %rd1, %rd35;
	mov.b32 	%r153, 0;
	st.local.u32 	[%rd36], %r153;
	add.s64 	%rd37, %rd2, %rd35;
	mov.b32 	%r154, -1;
	st.local.u32 	[%rd37], %r154;
	st.local.u32 	[%rd36+4], %r153;
	st.local.u32 	[%rd37+4], %r154;
	st.local.u32 	[%rd36+8], %r153;
	st.local.u32 	[%rd37+8], %r154;
	st.local.u32 	[%rd36+12], %r153;
	st.local.u32 	[%rd37+12], %r154;
	add.s32 	%r253, %r253, 4;
$L__BB0_11:
	setp.eq.s32 	%p10, %r11, 0;
	@%p10 bra 	$L__BB0_14;
	mov.b32 	%r257, 0;
$L__BB0_13:
	.pragma "nounroll";
	mul.wide.u32 	%rd38, %r253, 4;
	add.s64 	%rd39, %rd1, %rd38;
	mov.b32 	%r156, 0;
	st.local.u32 	[%rd39], %r156;
	add.s64 	%rd40, %rd2, %rd38;
	mov.b32 	%r157, -1;
	st.local.u32 	[%rd40], %r157;
	add.s32 	%r253, %r253, 1;
	add.s32 	%r257, %r257, 1;
	setp.ne.s32 	%p11, %r257, %r11;
	@%p11 bra 	$L__BB0_13;
$L__BB0_14:
	setp.lt.s32 	%p12, %r4, 1;
	mov.b32 	%r292, 0;
	mov.u32 	%r293, %r2;
	@%p12 bra 	$L__BB0_60;
	and.b32  	%r18, %r3, 3;
	cvta.to.global.u64 	%rd5, %rd10;
	mov.b32 	%r259, 0;
	mov.u32 	%r293, %r2;
	mov.u32 	%r292, %r259;
$L__BB0_16:
	setp.lt.s32 	%p13, %r3, 1;
	add.s32 	%r24, %r259, %r2;
	cvt.s64.s32 	%rd41, %r24;
	shl.b32 	%r160, %r24, 1;
	not.b32 	%r161, %r160;
	and.b32  	%r162, %r161, 30;
	shr.u64 	%rd42, %rd41, 2;
	and.b64  	%rd43, %rd42, 4611686018427387900;
	add.s64 	%rd44, %rd5, %rd43;
	ld.global.u32 	%r163, [%rd44];
	shr.u32 	%r25, %r163, %r162;
	@%p13 bra 	$L__BB0_59;
	setp.lt.u32 	%p14, %r3, 4;
	mov.b32 	%r276, -1;
	mov.b32 	%r279, 0;
	mov.u32 	%r275, %r279;
	mov.u32 	%r282, %r24;
	mov.u32 	%r283, %r279;
	@%p14 bra 	$L__BB0_40;
	mov.b32 	%r276, -1;
	mov.b32 	%r262, 0;
	mov.u32 	%r275, %r262;
	mov.u32 	%r282, %r24;
	mov.u32 	%r283, %r262;
$L__BB0_19:
	shr.u32 	%r169, %r262, 4;
	cvt.u64.u32 	%rd45, %r169;
	shl.b32 	%r33, %r262, 1;
	and.b32  	%r170, %r33, 24;
	xor.b32  	%r171, %r170, 30;
	add.s64 	%rd46, %rd45, %rd4;
	shl.b64 	%rd47, %rd46, 2;
	add.s64 	%rd48, %rd3, %rd47;
	ld.global.u32 	%r34, [%rd48];
	shr.u32 	%r172, %r34, %r171;
	xor.b32  	%r173, %r172, %r25;
	and.b32  	%r174, %r173, 3;
	setp.eq.s32 	%p15, %r174, 0;
	selp.b32 	%r175, 2, -1, %p15;
	add.s32 	%r269, %r175, %r283;
	mul.wide.u32 	%rd49, %r262, 4;
	add.s64 	%rd6, %rd1, %rd49;
	ld.local.u32 	%r177, [%rd6];
	add.s32 	%r37, %r177, -1;
	add.s32 	%r38, %r275, -1;
	max.s32 	%r178, %r37, %r38;
	add.s64 	%rd7, %rd2, %rd49;
	max.s32 	%r179, %r178, 1;
	setp.gt.s32 	%p16, %r179, %r269;
	@%p16 bra 	$L__BB0_21;
	setp.eq.s32 	%p19, %r283, 0;
	selp.b32 	%r270, %r24, %r282, %p19;
	bra.uni 	$L__BB0_24;
$L__BB0_21:
	max.s32 	%r180, %r275, 2;
	setp.gt.s32 	%p17, %r180, %r177;
	@%p17 bra 	$L__BB0_23;
	ld.local.u32 	%r270, [%rd7];
	mov.u32 	%r269, %r37;
	bra.uni 	$L__BB0_24;
$L__BB0_23:
	setp.gt.s32 	%p18, %r275, 1;
	selp.b32 	%r269, %r38, 0, %p18;
	selp.b32 	%r270, %r276, %r24, %p18;
$L__BB0_24:
	ld.local.u32 	%r45, [%rd7];
	st.local.u32 	[%rd6], %r269;
	st.local.u32 	[%rd7], %r270;
	add.s32 	%r181, %r33, 2;
	and.b32  	%r182, %r181, 24;
	xor.b32  	%r183, %r182, 28;
	shr.u32 	%r184, %r34, %r183;
	xor.b32  	%r185, %r184, %r25;
	and.b32  	%r186, %r185, 3;
	setp.eq.s32 	%p20, %r186, 0;
	selp.b32 	%r187, 2, -1, %p20;
	add.s32 	%r46, %r187, %r177;
	ld.local.u32 	%r189, [%rd6+4];
	add.s32 	%r271, %r189, -1;
	add.s32 	%r49, %r269, -1;
	setp.gt.s32 	%p21, %r46, 0;
	max.s32 	%r190, %r271, %r49;
	setp.le.s32 	%p22, %r190, %r46;
	and.pred  	%p23, %p22, %p21;
	@%p23 bra 	$L__BB0_28;
	setp.gt.s32 	%p24, %r189, 1;
	setp.ge.s32 	%p25, %r189, %r269;
	and.pred  	%p26, %p24, %p25;
	@%p26 bra 	$L__BB0_27;
	setp.gt.s32 	%p27, %r269, 1;
	selp.b32 	%r271, %r49, 0, %p27;
	selp.b32 	%r272, %r270, %r24, %p27;
	bra.uni 	$L__BB0_29;
$L__BB0_27:
	ld.local.u32 	%r272, [%rd7+4];
	bra.uni 	$L__BB0_29;
$L__BB0_28:
	setp.eq.s32 	%p28, %r177, 0;
	selp.b32 	%r272, %r24, %r45, %p28;
	mov.u32 	%r271, %r46;
$L__BB0_29:
	max.s32 	%r191, %r269, %r292;
	ld.local.u32 	%r56, [%rd7+4];
	st.local.u32 	[%rd6+4], %r271;
	st.local.u32 	[%rd7+4], %r272;
	setp.gt.s32 	%p29, %r271, %r191;
	max.s32 	%r57, %r271, %r191;
	setp.gt.s32 	%p30, %r269, %r292;
	selp.b32 	%r192, %r270, %r293, %p30;
	selp.b32 	%r58, %r272, %r192, %p29;
	add.s32 	%r193, %r33, 4;
	and.b32  	%r194, %r193, 24;
	xor.b32  	%r195, %r194, 26;
	shr.u32 	%r196, %r34, %r195;
	xor.b32  	%r197, %r196, %r25;
	and.b32  	%r198, %r197, 3;
	setp.eq.s32 	%p31, %r198, 0;
	selp.b32 	%r199, 2, -1, %p31;
	add.s32 	%r59, %r199, %r189;
	ld.local.u32 	%r201, [%rd6+8];
	add.s32 	%r273, %r201, -1;
	add.s32 	%r62, %r271, -1;
	setp.gt.s32 	%p32, %r59, 0;
	max.s32 	%r202, %r273, %r62;
	setp.le.s32 	%p33, %r202, %r59;
	and.pred  	%p34, %p33, %p32;
	@%p34 bra 	$L__BB0_33;
	setp.gt.s32 	%p35, %r201, 1;
	setp.ge.s32 	%p36, %r201, %r271;
	and.pred  	%p37, %p35, %p36;
	@%p37 bra 	$L__BB0_32;
	setp.gt.s32 	%p38, %r271, 1;
	selp.b32 	%r273, %r62, 0, %p38;
	selp.b32 	%r274, %r272, %r24, %p38;
	bra.uni 	$L__BB0_34;
$L__BB0_32:
	ld.local.u32 	%r274, [%rd7+8];
	bra.uni 	$L__BB0_34;
$L__BB0_33:
	setp.eq.s32 	%p39, %r189, 0;
	selp.b32 	%r274, %r24, %r56, %p39;
	mov.u32 	%r273, %r59;
$L__BB0_34:
	ld.local.u32 	%r69, [%rd7+8];
	st.local.u32 	[%rd6+8], %r273;
	st.local.u32 	[%rd7+8], %r274;
	add.s32 	%r203, %r33, 6;
	not.b32 	%r204, %r203;
	and.b32  	%r205, %r204, 24;
	shr.u32 	%r206, %r34, %r205;
	xor.b32  	%r207, %r206, %r25;
	and.b32  	%r208, %r207, 3;
	setp.eq.s32 	%p40, %r208, 0;
	selp.b32 	%r209, 2, -1, %p40;
	add.s32 	%r70, %r209, %r201;
	ld.local.u32 	%r283, [%rd6+12];
	add.s32 	%r275, %r283, -1;
	add.s32 	%r73, %r273, -1;
	setp.gt.s32 	%p41, %r70, 0;
	max.s32 	%r212, %r275, %r73;
	setp.le.s32 	%p42, %r212, %r70;
	and.pred  	%p43, %p42, %p41;
	@%p43 bra 	$L__BB0_38;
	setp.gt.s32 	%p44, %r283, 1;
	setp.ge.s32 	%p45, %r283, %r273;
	and.pred  	%p46, %p44, %p45;
	@%p46 bra 	$L__BB0_37;
	setp.gt.s32 	%p47, %r273, 1;
	selp.b32 	%r275, %r73, 0, %p47;
	selp.b32 	%r276, %r274, %r24, %p47;
	bra.uni 	$L__BB0_39;
$L__BB0_37:
	ld.local.u32 	%r276, [%rd7+12];
	bra.uni 	$L__BB0_39;
$L__BB0_38:
	setp.eq.s32 	%p48, %r201, 0;
	selp.b32 	%r276, %r24, %r69, %p48;
	mov.u32 	%r275, %r70;
$L__BB0_39:
	max.s32 	%r213, %r273, %r57;
	ld.local.u32 	%r282, [%rd7+12];
	st.local.u32 	[%rd6+12], %r275;
	st.local.u32 	[%rd7+12], %r276;
	setp.gt.s32 	%p49, %r275, %r213;
	max.s32 	%r292, %r275, %r213;
	setp.gt.s32 	%p50, %r273, %r57;
	selp.b32 	%r214, %r274, %r58, %p50;
	selp.b32 	%r293, %r276, %r214, %p49;
	add.s32 	%r262, %r262, 4;
	and.b32  	%r279, %r3, 2147483644;
	setp.ne.s32 	%p51, %r262, %r279;
	@%p51 bra 	$L__BB0_19;
$L__BB0_40:
	setp.eq.s32 	%p52, %r18, 0;
	@%p52 bra 	$L__BB0_59;
	shr.u32 	%r215, %r279, 4;
	cvt.u64.u32 	%rd50, %r215;
	shl.b32 	%r216, %r279, 1;
	not.b32 	%r217, %r216;
	and.b32  	%r218, %r217, 30;
	add.s64 	%rd51, %rd50, %rd4;
	shl.b64 	%rd52, %rd51, 2;
	add.s64 	%rd53, %rd3, %rd52;
	ld.global.u32 	%r219, [%rd53];
	shr.u32 	%r220, %r219, %r218;
	xor.b32  	%r221, %r220, %r25;
	and.b32  	%r222, %r221, 3;
	setp.eq.s32 	%p53, %r222, 0;
	selp.b32 	%r223, 2, -1, %p53;
	add.s32 	%r94, %r223, %r283;
	mul.wide.u32 	%rd54, %r279, 4;
	add.s64 	%rd8, %rd1, %rd54;
	ld.local.u32 	%r225, [%rd8];
	add.s32 	%r286, %r225, -1;
	add.s32 	%r97, %r275, -1;
	setp.gt.s32 	%p54, %r94, 0;
	max.s32 	%r226, %r286, %r97;
	setp.le.s32 	%p55, %r226, %r94;
	and.pred  	%p56, %p55, %p54;
	add.s64 	%rd9, %rd2, %rd54;
	@%p56 bra 	$L__BB0_45;
	setp.gt.s32 	%p57, %r225, 1;
	setp.ge.s32 	%p58, %r225, %r275;
	and.pred  	%p59, %p57, %p58;
	@%p59 bra 	$L__BB0_44;
	setp.gt.s32 	%p60, %r275, 1;
	selp.b32 	%r286, %r97, 0, %p60;
	selp.b32 	%r287, %r276, %r24, %p60;
	bra.uni 	$L__BB0_46;
$L__BB0_44:
	ld.local.u32 	%r287, [%rd9];
	bra.uni 	$L__BB0_46;
$L__BB0_45:
	setp.eq.s32 	%p61, %r283, 0;
	selp.b32 	%r287, %r24, %r282, %p61;
	mov.u32 	%r286, %r94;
$L__BB0_46:
	setp.eq.s32 	%p62, %r18, 1;
	ld.local.u32 	%r104, [%rd9];
	st.local.u32 	[%rd8], %r286;
	st.local.u32 	[%rd9], %r287;
	setp.gt.s32 	%p63, %r286, %r292;
	max.s32 	%r292, %r286, %r292;
	selp.b32 	%r293, %r287, %r293, %p63;
	@%p62 bra 	$L__BB0_59;
	add.s32 	%r227, %r279, 1;
	shr.u32 	%r228, %r227, 4;
	cvt.u64.u32 	%rd55, %r228;
	shl.b32 	%r229, %r227, 1;
	not.b32 	%r230, %r229;
	and.b32  	%r231, %r230, 30;
	add.s64 	%rd56, %rd55, %rd4;
	shl.b64 	%rd57, %rd56, 2;
	add.s64 	%rd58, %rd3, %rd57;
	ld.global.u32 	%r232, [%rd58];
	shr.u32 	%r233, %r232, %r231;
	xor.b32  	%r234, %r233, %r25;
	and.b32  	%r235, %r234, 3;
	setp.eq.s32 	%p64, %r235, 0;
	selp.b32 	%r236, 2, -1, %p64;
	add.s32 	%r107, %r236, %r225;
	ld.local.u32 	%r238, [%rd8+4];
	add.s32 	%r288, %r238, -1;
	add.s32 	%r110, %r286, -1;
	setp.gt.s32 	%p65, %r107, 0;
	max.s32 	%r239, %r288, %r110;
	setp.le.s32 	%p66, %r239, %r107;
	and.pred  	%p67, %p66, %p65;
	@%p67 bra 	$L__BB0_51;
	setp.gt.s32 	%p68, %r238, 1;
	setp.ge.s32 	%p69, %r238, %r286;
	and.pred  	%p70, %p68, %p69;
	@%p70 bra 	$L__BB0_50;
	setp.gt.s32 	%p71, %r286, 1;
	selp.b32 	%r288, %r110, 0, %p71;
	selp.b32 	%r289, %r287, %r24, %p71;
	bra.uni 	$L__BB0_52;
$L__BB0_50:
	ld.local.u32 	%r289, [%rd9+4];
	bra.uni 	$L__BB0_52;
$L__BB0_51:
	setp.eq.s32 	%p72, %r225, 0;
	selp.b32 	%r289, %r24, %r104, %p72;
	mov.u32 	%r288, %r107;
$L__BB0_52:
	setp.eq.s32 	%p73, %r18, 2;
	ld.local.u32 	%r117, [%rd9+4];
	st.local.u32 	[%rd8+4], %r288;
	st.local.u32 	[%rd9+4], %r289;
	setp.gt.s32 	%p74, %r288, %r292;
	max.s32 	%r292, %r288, %r292;
	selp.b32 	%r293, %r289, %r293, %p74;
	@%p73 bra 	$L__BB0_59;
	add.s32 	%r240, %r279, 2;
	shr.u32 	%r241, %r240, 4;
	cvt.u64.u32 	%rd59, %r241;
	shl.b32 	%r242, %r240, 1;
	not.b32 	%r243, %r242;
	and.b32  	%r244, %r243, 30;
	add.s64 	%rd60, %rd59, %rd4;
	shl.b64 	%rd61, %rd60, 2;
	add.s64 	%rd62, %rd3, %rd61;
	ld.global.u32 	%r245, [%rd62];
	shr.u32 	%r246, %r245, %r244;
	xor.b32  	%r247, %r246, %r25;
	and.b32  	%r248, %r247, 3;
	setp.eq.s32 	%p75, %r248, 0;
	selp.b32 	%r249, 2, -1, %p75;
	add.s32 	%r120, %r249, %r238;
	ld.local.u32 	%r251, [%rd8+8];
	add.s32 	%r290, %r251, -1;
	add.s32 	%r123, %r288, -1;
	setp.gt.s32 	%p76, %r120, 0;
	max.s32 	%r252, %r290, %r123;
	setp.le.s32 	%p77, %r252, %r120;
	and.pred  	%p78, %p77, %p76;
	@%p78 bra 	$L__BB0_57;
	setp.gt.s32 	%p79, %r251, 1;
	setp.ge.s32 	%p80, %r251, %r288;
	and.pred  	%p81, %p79, %p80;
	@%p81 bra 	$L__BB0_56;
	setp.gt.s32 	%p82, %r288, 1;
	selp.b32 	%r290, %r123, 0, %p82;
	selp.b32 	%r291, %r289, %r24, %p82;
	bra.uni 	$L__BB0_58;
$L__BB0_56:
	ld.local.u32 	%r291, [%rd9+8];
	bra.uni 	$L__BB0_58;
$L__BB0_57:
	setp.eq.s32 	%p83, %r238, 0;
	selp.b32 	%r291, %r24, %r117, %p83;
	mov.u32 	%r290, %r120;
$L__BB0_58:
	st.local.u32 	[%rd8+8], %r290;
	st.local.u32 	[%rd9+8], %r291;
	setp.gt.s32 	%p84, %r290, %r292;
	max.s32 	%r292, %r290, %r292;
	selp.b32 	%r293, %r291, %r293, %p84;
$L__BB0_59:
	add.s32 	%r259, %r259, 1;
	setp.ne.s32 	%p85, %r259, %r4;
	@%p85 bra 	$L__BB0_16;
$L__BB0_60:
	ld.param.u64 	%rd68, [_Z24sw_extend_batched_kernelPKjmS0_PKiS2_S2_iPiS3__param_7];
	cvta.to.global.u64 	%rd63, %rd68;
	mul.wide.s32 	%rd64, %r1, 4;
	add.s64 	%rd65, %rd63, %rd64;
	st.global.u32 	[%rd65], %r292;
	cvta.to.global.u64 	%rd66, %rd17;
	add.s64 	%rd67, %rd66, %rd64;
	st.global.u32 	[%rd67], %r293;
$L__BB0_61:
	ret;

}


// ===== COMPILED SASS (sm_100) =====

	.target	sm_100

	.elftype	@"ET_EXEC"


//--------------------- .note.nv.tkinfo           --------------------------
	.section	.note.nv.tkinfo,"",@"SHT_NOTE"
	.sectionflags	@"SHF_NOTE_NV_TKINFO"
	.tkinfo
        /*0018*/ 	.word	0x00000002
        /*0030*/ 	.string	""
        /*0030*/ 	.string	"ptxas"
        /*0030*/ 	.string	"Cuda compilation tools, release 13.0, V13.0.88"
        /*0030*/ 	.string	"Build cuda_13.0.r13.0/compiler.36424714_0"
        /*0030*/ 	.string	"-arch sm_100 -m 64 "



//--------------------- .note.nv.cuinfo           --------------------------
	.section	.note.nv.cuinfo,"",@"SHT_NOTE"
	.sectionflags	@"SHF_NOTE_NV_CUINFO"
        /*0018*/ 	.short	0x0002
        /*001a*/ 	.short	0x0064
        /*001c*/ 	.short	0x0082
	.zero		2


//--------------------- .nv.info                  --------------------------
	.section	.nv.info,"",@"SHT_CUDA_INFO"
	.align	4


	//----- nvinfo : EIATTR_REGCOUNT
	.align		4
        /*0000*/ 	.byte	0x04, 0x2f
        /*0002*/ 	.short	(.L_1 - .L_0)
	.align		4
.L_0:
        /*0004*/ 	.word	index@(_Z24sw_extend_batched_kernelPKjmS0_PKiS2_S2_iPiS3_)
        /*0008*/ 	.word	0x0000001f


	//----- nvinfo : EIATTR_FRAME_SIZE
	.align		4
.L_1:
        /*000c*/ 	.byte	0x04, 0x11
        /*000e*/ 	.short	(.L_3 - .L_2)
	.align		4
.L_2:
        /*0010*/ 	.word	index@(_Z24sw_extend_batched_kernelPKjmS0_PKiS2_S2_iPiS3_)
        /*0014*/ 	.word	0x00000800


	//----- nvinfo : EIATTR_MIN_STACK_SIZE
	.align		4
.L_3:
        /*0018*/ 	.byte	0x04, 0x12
        /*001a*/ 	.short	(.L_5 - .L_4)
	.align		4
.L_4:
        /*001c*/ 	.word	index@(_Z24sw_extend_batched_kernelPKjmS0_PKiS2_S2_iPiS3_)
        /*0020*/ 	.word	0x00000800
.L_5:


//--------------------- .nv.compat                --------------------------
	.section	.nv.compat,"",@"SHT_CUDA_COMPAT_INFO"
	.align	4
        /*0000*/ 	.byte	0x02, 0x09, 0x00, 0x00, 0x02, 0x02, 0x01, 0x00, 0x02, 0x05, 0x05, 0x00, 0x03, 0x07, 0x01, 0x01
        /*0010*/ 	.byte	0x02, 0x03, 0x00, 0x00, 0x02, 0x06, 0x01, 0x00, 0x04, 0x0b, 0x08, 0x00, 0x09, 0x00, 0x00, 0x00
        /*0020*/ 	.byte	0x00, 0x00, 0x00, 0x00


//--------------------- .nv.info._Z24sw_extend_batched_kernelPKjmS0_PKiS2_S2_iPiS3_ --------------------------
	.section	.nv.info._Z24sw_extend_batched_kernelPKjmS0_PKiS2_S2_iPiS3_,"",@"SHT_CUDA_INFO"
	.sectionflags	@""
	.align	4


	//----- nvinfo : EIATTR_CUDA_API_VERSION
	.align		4
        /*0000*/ 	.byte	0x04, 0x37
        /*0002*/ 	.short	(.L_7 - .L_6)
.L_6:
        /*0004*/ 	.word	0x00000082


	//----- nvinfo : EIATTR_KPARAM_INFO
	.align		4
.L_7:
        /*0008*/ 	.byte	0x04, 0x17
        /*000a*/ 	.short	(.L_9 - .L_8)
.L_8:
        /*000c*/ 	.word	0x00000000
        /*0010*/ 	.short	0x0008
        /*0012*/ 	.short	0x0040
        /*0014*/ 	.byte	0x00, 0xf5, 0x21, 0x00


	//----- nvinfo : EIATTR_KPARAM_INFO
	.align		4
.L_9:
        /*0018*/ 	.byte	0x04, 0x17
        /*001a*/ 	.short	(.L_11 - .L_10)
.L_10:
        /*001c*/ 	.word	0x00000000
        /*0020*/ 	.short	0x0007
        /*0022*/ 	.short	0x0038
        /*0024*/ 	.byte	0x00, 0xf5, 0x21, 0x00


	//----- nvinfo : EIATTR_KPARAM_INFO
	.align		4
.L_11:
        /*0028*/ 	.byte	0x04, 0x17
        /*002a*/ 	.short	(.L_13 - .L_12)
.L_12:
        /*002c*/ 	.word	0x00000000
        /*0030*/ 	.short	0x0006
        /*0032*/ 	.short	0x0030
        /*0034*/ 	.byte	0x00, 0xf0, 0x11, 0x00


	//----- nvinfo : EIATTR_KPARAM_INFO
	.align		4
.L_13:
        /*0038*/ 	.byte	0x04, 0x17
        /*003a*/ 	.short	(.L_15 - .L_14)
.L_14:
        /*003c*/ 	.word	0x00000000
        /*0040*/ 	.short	0x0005
        /*0042*/ 	.short	0x0028
        /*0044*/ 	.byte	0x00, 0xf5, 0x21, 0x00


	//----- nvinfo : EIATTR_KPARAM_INFO
	.align		4
.L_15:
        /*0048*/ 	.byte	0x04, 0x17
        /*004a*/ 	.short	(.L_17 - .L_16)
.L_16:
        /*004c*/ 	.word	0x00000000
        /*0050*/ 	.short	0x0004
        /*0052*/ 	.short	0x0020
        /*0054*/ 	.byte	0x00, 0xf5, 0x21, 0x00


	//----- nvinfo : EIATTR_KPARAM_INFO
	.align		4
.L_17:
        /*0058*/ 	.byte	0x04, 0x17
        /*005a*/ 	.short	(.L_19 - .L_18)
.L_18:
        /*005c*/ 	.word	0x00000000
        /*0060*/ 	.short	0x0003
        /*0062*/ 	.short	0x0018
        /*0064*/ 	.byte	0x00, 0xf5, 0x21, 0x00


	//----- nvinfo : EIATTR_KPARAM_INFO
	.align		4
.L_19:
        /*0068*/ 	.byte	0x04, 0x17
        /*006a*/ 	.short	(.L_21 - .L_20)
.L_20:
        /*006c*/ 	.word	0x00000000
        /*0070*/ 	.short	0x0002
        /*0072*/ 	.short	0x0010
        /*0074*/ 	.byte	0x00, 0xf5, 0x21, 0x00


	//----- nvinfo : EIATTR_KPARAM_INFO
	.align		4
.L_21:
        /*0078*/ 	.byte	0x04, 0x17
        /*007a*/ 	.short	(.L_23 - .L_22)
.L_22:
        /*007c*/ 	.word	0x00000000
        /*0080*/ 	.short	0x0001
        /*0082*/ 	.short	0x0008
        /*0084*/ 	.byte	0x00, 0xf0, 0x21, 0x00


	//----- nvinfo : EIATTR_KPARAM_INFO
	.align		4
.L_23:
        /*0088*/ 	.byte	0x04, 0x17
        /*008a*/ 	.short	(.L_25 - .L_24)
.L_24:
        /*008c*/ 	.word	0x00000000
        /*0090*/ 	.short	0x0000
        /*0092*/ 	.short	0x0000
        /*0094*/ 	.byte	0x00, 0xf5, 0x21, 0x00


	//----- nvinfo : EIATTR_SPARSE_MMA_MASK
	.align		4
.L_25:
        /*0098*/ 	.byte	0x03, 0x50
        /*009a*/ 	.short	0x0000


	//----- nvinfo : EIATTR_MAXREG_COUNT
	.align		4
        /*009c*/ 	.byte	0x03, 0x1b
        /*009e*/ 	.short	0x00ff


	//----- nvinfo : EIATTR_MERCURY_ISA_VERSION
	.align		4
        /*00a0*/ 	.byte	0x03, 0x5f
        /*00a2*/ 	.short	0x0101


	//----- nvinfo : EIATTR_VRC_CTA_INIT_COUNT
	.align		4
        /*00a4*/ 	.byte	0x02, 0x4a
	.zero		1
	.zero		1


	//----- nvinfo : EIATTR_EXIT_INSTR_OFFSETS
	.align		4
        /*00a8*/ 	.byte	0x04, 0x1c
        /*00aa*/ 	.short	(.L_27 - .L_26)


	//   ....[0]....
.L_26:
        /*00ac*/ 	.word	0x00000080


	//   ....[1]....
        /*00b0*/ 	.word	0x00001a90


	//----- nvinfo : EIATTR_CRS_STACK_SIZE
	.align		4
.L_27:
        /*00b4*/ 	.byte	0x04, 0x1e
        /*00b6*/ 	.short	(.L_29 - .L_28)
.L_28:
        /*00b8*/ 	.word	0x00000000


	//----- nvinfo : EIATTR_CBANK_PARAM_SIZE
	.align		4
.L_29:
        /*00bc*/ 	.byte	0x03, 0x19
        /*00be*/ 	.short	0x0048


	//----- nvinfo : EIATTR_PARAM_CBANK
	.align		4
        /*00c0*/ 	.byte	0x04, 0x0a
        /*00c2*/ 	.short	(.L_31 - .L_30)
	.align		4
.L_30:
        /*00c4*/ 	.word	index@(.nv.constant0._Z24sw_extend_batched_kernelPKjmS0_PKiS2_S2_iPiS3_)
        /*00c8*/ 	.short	0x0380
        /*00ca*/ 	.short	0x0048


	//----- nvinfo : EIATTR_SW_WAR
	.align		4
.L_31:
        /*00cc*/ 	.byte	0x04, 0x36
        /*00ce*/ 	.short	(.L_33 - .L_32)
.L_32:
        /*00d0*/ 	.word	0x00000008
.L_33:


//--------------------- .nv.callgraph             --------------------------
	.section	.nv.callgraph,"",@"SHT_CUDA_CALLGRAPH"
	.align	4
	.sectionentsize	8
	.align		4
        /*0000*/ 	.word	0x00000000
	.align		4
        /*0004*/ 	.word	0xffffffff
	.align		4
        /*0008*/ 	.word	0x00000000
	.align		4
        /*000c*/ 	.word	0xfffffffe
	.align		4
        /*0010*/ 	.word	0x00000000
	.align		4
        /*0014*/ 	.word	0xfffffffd
	.align		4
        /*0018*/ 	.word	0x00000000
	.align		4
        /*001c*/ 	.word	0xfffffffc


//--------------------- .text._Z24sw_extend_batched_kernelPKjmS0_PKiS2_S2_iPiS3_ --------------------------
	.section	.text._Z24sw_extend_batched_kernelPKjmS0_PKiS2_S2_iPiS3_,"ax",@progbits
	.align	128
        .global         _Z24sw_extend_batched_kernelPKjmS0_PKiS2_S2_iPiS3_
        .type           _Z24sw_extend_batched_kernelPKjmS0_PKiS2_S2_iPiS3_,@function
        .size           _Z24sw_extend_batched_kernelPKjmS0_PKiS2_S2_iPiS3_,(.L_x_41 - _Z24sw_extend_batched_kernelPKjmS0_PKiS2_S2_iPiS3_)
        .other          _Z24sw_extend_batched_kernelPKjmS0_PKiS2_S2_iPiS3_,@"STO_CUDA_ENTRY STV_DEFAULT"
_Z24sw_extend_batched_kernelPKjmS0_PKiS2_S2_iPiS3_:
.text._Z24sw_extend_batched_kernelPKjmS0_PKiS2_S2_iPiS3_:
[----:B------:R-:W0:Y:S01]  /*0000*/  LDC R1, c[0x0][0x37c] ;  /* 0x0000df00ff017b82 */ /* 0x000e220000000800 */
[----:B------:R-:W1:Y:S07]  /*0010*/  S2R R0, SR_TID.X ;  /* 0x0000000000007919 */ /* 0x000e6e0000002100 */
[----:B------:R-:W1:Y:S01]  /*0020*/  S2UR UR4, SR_CTAID.X ;  /* 0x00000000000479c3 */ /* 0x000e620000002500 */
[----:B------:R-:W2:Y:S01]  /*0030*/  LDCU UR5, c[0x0][0x3b0] ;  /* 0x00007600ff0577ac */ /* 0x000ea20008000800 */
[----:B0-----:R-:W-:-:S06]  /*0040*/  VIADD R1, R1, 0xfffff800 ;  /* 0xfffff80001017836 */ /* 0x001fcc0000000000 */
[----:B------:R-:W1:Y:S02]  /*0050*/  LDC R11, c[0x0][0x360] ;  /* 0x0000d800ff0b7b82 */ /* 0x000e640000000800 */
[----:B-1----:R-:W-:-:S05]  /*0060*/  IMAD R11, R11, UR4, R0 ;  /* 0x000000040b0b7c24 */ /* 0x002fca000f8e0200 */
[----:B--2---:R-:W-:-:S13]  /*0070*/  ISETP.GE.AND P0, PT, R11, UR5, PT ;  /* 0x000000050b007c0c */ /* 0x004fda000bf06270 */
[----:B------:R-:W-:Y:S05]  /*0080*/  @P0 EXIT ;  /* 0x000000000000094d */ /* 0x000fea0003800000 */
[----:B------:R-:W0:Y:S01]  /*0090*/  LDC.64 R4, c[0x0][0x3a8] ;  /* 0x0000ea00ff047b82 */ /* 0x000e220000000a00 */
[----:B------:R-:W1:Y:S01]  /*00a0*/  LDCU.64 UR4, c[0x0][0x358] ;  /* 0x00006b00ff0477ac */ /* 0x000e620008000a00 */
[----:B------:R-:W2:Y:S06]  /*00b0*/  LDCU.64 UR6, c[0x0][0x388] ;  /* 0x00007100ff0677ac */ /* 0x000eac0008000a00 */
[----:B------:R-:W3:Y:S08]  /*00c0*/  LDC.64 R6, c[0x0][0x398] ;  /* 0x0000e600ff067b82 */ /* 0x000ef00000000a00 */
[----:B------:R-:W4:Y:S01]  /*00d0*/  LDC.64 R2, c[0x0][0x3a0] ;  /* 0x0000e800ff027b82 */ /* 0x000f220000000a00 */
[----:B0-----:R-:W-:-:S06]  /*00e0*/  IMAD.WIDE R4, R11, 0x4, R4 ;  /* 0x000000040b047825 */ /* 0x001fcc00078e0204 */
[----:B-1----:R-:W3:Y:S01]  /*00f0*/  LDG.E R5, desc[UR4][R4.64] ;  /* 0x0000000404057981 */ /* 0x002ee2000c1e1900 */
[----:B----4-:R-:W-:-:S05]  /*0100*/  IMAD.WIDE R2, R11, 0x4, R2 ;  /* 0x000000040b027825 */ /* 0x010fca00078e0202 */
[----:B------:R-:W4:Y:S01]  /*0110*/  LDG.E R9, desc[UR4][R2.64] ;  /* 0x0000000402097981 */ /* 0x000f22000c1e1900 */
[----:B---3--:R-:W-:-:S05]  /*0120*/  IMAD.WIDE R6, R5, 0x4, R6 ;  /* 0x0000000405067825 */ /* 0x008fca00078e0206 */
[----:B------:R-:W3:Y:S01]  /*0130*/  LDG.E R10, desc[UR4][R6.64] ;  /* 0x00000004060a7981 */ /* 0x000ee2000c1e1900 */
[----:B------:R-:W-:Y:S01]  /*0140*/  BSSY.RECONVERGENT B0, `(.L_x_0) ;  /* 0x000005a000007945 */ /* 0x000fe20003800200 */
[----:B---3--:R-:W-:-:S04]  /*0150*/  VIADD R8, R10, 0x64 ;  /* 0x000000640a087836 */ /* 0x008fc80000000000 */
[----:B----4-:R-:W-:-:S05]  /*0160*/  IMAD.IADD R0, R9, 0x1, R8 ;  /* 0x0000000109007824 */ /* 0x010fca00078e0208 */
[----:B--2---:R-:W-:Y:S02]  /*0170*/  ISETP.GT.U32.AND P0, PT, R0, UR6, PT ;  /* 0x0000000600007c0c */ /* 0x004fe4000bf04070 */
[----:B------:R-:W-:Y:S02]  /*0180*/  SHF.R.S32.HI R0, RZ, 0x1f, R0 ;  /* 0x0000001fff007819 */ /* 0x000fe40000011400 */
[----:B------:R-:W-:Y:S02]  /*0190*/  ISETP.GE.AND P1, PT, R10, 0x1, PT ;  /* 0x000000010a00780c */ /* 0x000fe40003f26270 */
[----:B------:R-:W-:Y:S01]  /*01a0*/  ISETP.GT.U32.AND.EX P0, PT, R0, UR7, PT, P0 ;  /* 0x0000000700007c0c */ /* 0x000fe2000bf04100 */
[----:B------:R-:W-:-:S05]  /*01b0*/  IMAD.SHL.U32 R0, R5, 0x10, RZ ;  /* 0x0000001005007824 */ /* 0x000fca00078e00ff */
[----:B------:R-:W-:-:S07]  /*01c0*/  SHF.R.S32.HI R17, RZ, 0x1f, R0 ;  /* 0x0000001fff117819 */ /* 0x000fce0000011400 */
[----:B------:R-:W-:Y:S01]  /*01d0*/  @P0 IADD3 R8, PT, PT, -R9, UR6, RZ ;  /* 0x0000000609080c10 */ /* 0x000fe2000fffe1ff */
[----:B------:R-:W-:Y:S06]  /*01e0*/  @!P1 BRA `(.L_x_1) ;  /* 0x00000004003c9947 */ /* 0x000fec0003800000 */
[C---:B------:R-:W-:Y:S01]  /*01f0*/  ISETP.GE.U32.AND P0, PT, R10.reuse, 0x10, PT ;  /* 0x000000100a00780c */ /* 0x040fe20003f06070 */
[----:B------:R-:W-:Y:S01]  /*0200*/  BSSY.RECONVERGENT B1, `(.L_x_2) ;  /* 0x0000017000017945 */ /* 0x000fe20003800200 */
[----:B------:R-:W-:Y:S01]  /*0210*/  LOP3.LUT R13, R10, 0xf, RZ, 0xc0, !PT ;  /* 0x0000000f0a0d7812 */ /* 0x000fe200078ec0ff */
[----:B------:R-:W-:-:S03]  /*0220*/  IMAD.MOV.U32 R2, RZ, RZ, RZ ;  /* 0x000000ffff027224 */ /* 0x000fc600078e00ff */
[----:B------:R-:W-:-:S07]  /*0230*/  ISETP.NE.AND P1, PT, R13, RZ, PT ;  /* 0x000000ff0d00720c */ /* 0x000fce0003f25270 */
[----:B------:R-:W-:Y:S06]  /*0240*/  @!P0 BRA `(.L_x_3) ;  /* 0x0000000000488947 */ /* 0x000fec0003800000 */
[----:B------:R-:W-:Y:S01]  /*0250*/  LOP3.LUT R2, R10, 0x7ffffff0, RZ, 0xc0, !PT ;  /* 0x7ffffff00a027812 */ /* 0x000fe200078ec0ff */
[----:B------:R-:W-:Y:S02]  /*0260*/  IMAD.MOV.U32 R3, RZ, RZ, RZ ;  /* 0x000000ffff037224 */ /* 0x000fe400078e00ff */
[----:B------:R-:W-:Y:S02]  /*0270*/  IMAD.MOV.U32 R4, RZ, RZ, -0x1 ;  /* 0xffffffffff047424 */ /* 0x000fe400078e00ff */
[----:B------:R-:W-:Y:S02]  /*0280*/  IMAD.MOV.U32 R5, RZ, RZ, -0x1 ;  /* 0xffffffffff057424 */ /* 0x000fe400078e00ff */
[----:B------:R-:W-:Y:S02]  /*0290*/  IMAD.MOV.U32 R6, RZ, RZ, -0x1 ;  /* 0xffffffffff067424 */ /* 0x000fe400078e00ff */
[----:B------:R-:W-:-:S07]  /*02a0*/  IMAD.MOV.U32 R7, RZ, RZ, -0x1 ;  /* 0xffffffffff077424 */ /* 0x000fce00078e00ff */
.L_x_4:
[C---:B0-----:R-:W-:Y:S02]  /*02b0*/  IMAD R12, R3.reuse, 0x4, R1 ;  /* 0x00000004030c7824 */ /* 0x041fe400078e0201 */
[----:B------:R-:W-:-:S03]  /*02c0*/  VIADD R3, R3, 0x10 ;  /* 0x0000001003037836 */ /* 0x000fc60000000000 */
[----:B------:R0:W-:Y:S02]  /*02d0*/  STL.128 [R12], RZ ;  /* 0x000000ff0c007387 */ /* 0x0001e40000100c00 */
[----:B------:R-:W-:Y:S02]  /*02e0*/  ISETP.NE.AND P0, PT, R3, R2, PT ;  /* 0x000000020300720c */ /* 0x000fe40003f05270 */
[----:B------:R0:W-:Y:S04]  /*02f0*/  STL.128 [R12+0x400], R4 ;  /* 0x000400040c007387 */ /* 0x0001e80000100c00 */
[----:B------:R0:W-:Y:S04]  /*0300*/  STL.128 [R12+0x10], RZ ;  /* 0x000010ff0c007387 */ /* 0x0001e80000100c00 */
[----:B------:R0:W-:Y:S04]  /*0310*/  STL.128 [R12+0x410], R4 ;  /* 0x000410040c007387 */ /* 0x0001e80000100c00 */
[----:B------:R0:W-:Y:S04]  /*0320*/  STL.128 [R12+0x20], RZ ;  /* 0x000020ff0c007387 */ /* 0x0001e80000100c00 */
[----:B------:R0:W-:Y:S04]  /*0330*/  STL.128 [R12+0x420], R4 ;  /* 0x000420040c007387 */ /* 0x0001e80000100c00 */
[----:B------:R0:W-:Y:S04]  /*0340*/  STL.128 [R12+0x30], RZ ;  /* 0x000030ff0c007387 */ /* 0x0001e80000100c00 */
[----:B------:R0:W-:Y:S01]  /*0350*/  STL.128 [R12+0x430], R4 ;  /* 0x000430040c007387 */ /* 0x0001e20000100c00 */
[----:B------:R-:W-:Y:S05]  /*0360*/  @P0 BRA `(.L_x_4) ;  /* 0xfffffffc00d00947 */ /* 0x000fea000383ffff */
.L_x_3:
[----:B------:R-:W-:Y:S05]  /*0370*/  BSYNC.RECONVERGENT B1 ;  /* 0x0000000000017941 */ /* 0x000fea0003800200 */
.L_x_2:
[----:B------:R-:W-:Y:S05]  /*0380*/  @!P1 BRA `(.L_x_1) ;  /* 0x0000000000d49947 */ /* 0x000fea0003800000 */
[----:B------:R-:W-:Y:S01]  /*0390*/  ISETP.GE.U32.AND P0, PT, R13, 0x8, PT ;  /* 0x000000080d00780c */ /* 0x000fe20003f06070 */
[----:B------:R-:W-:Y:S01]  /*03a0*/  BSSY.RECONVERGENT B1, `(.L_x_5) ;  /* 0x0000017000017945 */ /* 0x000fe20003800200 */
[----:B0-----:R-:W-:-:S04]  /*03b0*/  LOP3.LUT R5, R10, 0x7, RZ, 0xc0, !PT ;  /* 0x000000070a057812 */ /* 0x001fc800078ec0ff */
[----:B------:R-:W-:-:S07]  /*03c0*/  ISETP.NE.AND P1, PT, R5, RZ, PT ;  /* 0x000000ff0500720c */ /* 0x000fce0003f25270 */
[----:B------:R-:W-:Y:S06]  /*03d0*/  @!P0 BRA `(.L_x_6) ;  /* 0x00000000004c8947 */ /* 0x000fec0003800000 */
[C---:B------:R-:W-:Y:S02]  /*03e0*/  IMAD R3, R2.reuse, 0x4, R1 ;  /* 0x0000000402037824 */ /* 0x040fe400078e0201 */
[----:B------:R-:W-:Y:S02]  /*03f0*/  IMAD.MOV.U32 R4, RZ, RZ, -0x1 ;  /* 0xffffffffff047424 */ /* 0x000fe400078e00ff */
[----:B------:R-:W-:Y:S01]  /*0400*/  VIADD R2, R2, 0x8 ;  /* 0x0000000802027836 */ /* 0x000fe20000000000 */
[----:B------:R0:W-:Y:S04]  /*0410*/  STL [R3], RZ ;  /* 0x000000ff03007387 */ /* 0x0001e80000100800 */
[----:B------:R0:W-:Y:S04]  /*0420*/  STL [R3+0x400], R4 ;  /* 0x0004000403007387 */ /* 0x0001e80000100800 */
[----:B------:R0:W-:Y:S04]  /*0430*/  STL [R3+0x404], R4 ;  /* 0x0004040403007387 */ /* 0x0001e80000100800 */
[----:B------:R0:W-:Y:S04]  /*0440*/  STL [R3+0x408], R4 ;  /* 0x0004080403007387 */ /* 0x0001e80000100800 */
[----:B------:R0:W-:Y:S04]  /*0450*/  STL [R3+0x40c], R4 ;  /* 0x00040c0403007387 */ /* 0x0001e80000100800 */
[----:B------:R0:W-:Y:S04]  /*0460*/  STL [R3+0x410], R4 ;  /* 0x0004100403007387 */ /* 0x0001e80000100800 */
[----:B------:R0:W-:Y:S04]  /*0470*/  STL [R3+0x414], R4 ;  /* 0x0004140403007387 */ /* 0x0001e80000100800 */
[----:B------:R0:W-:Y:S04]  /*0480*/  STL [R3+0x418], R4 ;  /* 0x0004180403007387 */ /* 0x0001e80000100800 */
[----:B------:R0:W-:Y:S04]  /*0490*/  STL [R3+0x41c], R4 ;  /* 0x00041c0403007387 */ /* 0x0001e80000100800 */
[----:B------:R0:W-:Y:S04]  /*04a0*/  STL [R3+0x4], RZ ;  /* 0x000004ff03007387 */ /* 0x0001e80000100800 */
[----:B------:R0:W-:Y:S04]  /*04b0*/  STL [R3+0x8], RZ ;  /* 0x000008ff03007387 */ /* 0x0001e80000100800 */
[----:B------:R0:W-:Y:S04]  /*04c0*/  STL [R3+0xc], RZ ;  /* 0x00000cff03007387 */ /* 0x0001e80000100800 */
[----:B------:R0:W-:Y:S04]  /*04d0*/  STL [R3+0x10], RZ ;  /* 0x000010ff03007387 */ /* 0x0001e80000100800 */
[----:B------:R0:W-:Y:S04]  /*04e0*/  STL [R3+0x14], RZ ;  /* 0x000014ff03007387 */ /* 0x0001e80000100800 */
[----:B------:R0:W-:Y:S04]  /*04f0*/  STL [R3+0x18], RZ ;  /* 0x000018ff03007387 */ /* 0x0001e80000100800 */
[----:B------:R0:W-:Y:S02]  /*0500*/  STL [R3+0x1c], RZ ;  /* 0x00001cff03007387 */ /* 0x0001e40000100800 */
.L_x_6:
[----:B------:R-:W-:Y:S05]  /*0510*/  BSYNC.RECONVERGENT B1 ;  /* 0x0000000000017941 */ /* 0x000fea0003800200 */
.L_x_5:
        /* <DEDUP_REMOVED lines=14> */
[----:B------:R0:W-:Y:S04]  /*0600*/  STL [R4+0x4], RZ ;  /* 0x000004ff04007387 */ /* 0x0001e80000100800 */
[----:B------:R0:W-:Y:S04]  /*0610*/  STL [R4+0x8], RZ ;  /* 0x000008ff04007387 */ /* 0x0001e80000100800 */
[----:B------:R0:W-:Y:S02]  /*0620*/  STL [R4+0xc], RZ ;  /* 0x00000cff04007387 */ /* 0x0001e40000100800 */
.L_x_8:
[----:B------:R-:W-:Y:S05]  /*0630*/  BSYNC.RECONVERGENT B1 ;  /* 0x0000000000017941 */ /* 0x000fea0003800200 */
.L_x_7:
[----:B------:R-:W-:Y:S05]  /*0640*/  @!P1 BRA `(.L_x_1) ;  /* 0x0000000000249947 */ /* 0x000fea0003800000 */
[----:B0-----:R-:W-:Y:S02]  /*0650*/  IMAD.MOV.U32 R4, RZ, RZ, RZ ;  /* 0x000000ffff047224 */ /* 0x001fe400078e00ff */
[----:B------:R-:W-:-:S07]  /*0660*/  IMAD.MOV.U32 R6, RZ, RZ, -0x1 ;  /* 0xffffffffff067424 */ /* 0x000fce00078e00ff */
.L_x_9:
[----:B------:R-:W-:Y:S02]  /*0670*/  IMAD R5, R2, 0x4, R1 ;  /* 0x0000000402057824 */ /* 0x000fe400078e0201 */
[----:B------:R-:W-:Y:S02]  /*0680*/  VIADD R4, R4, 0x1 ;  /* 0x0000000104047836 */ /* 0x000fe40000000000 */
[----:B------:R-:W-:Y:S01]  /*0690*/  VIADD R2, R2, 0x1 ;  /* 0x0000000102027836 */ /* 0x000fe20000000000 */
[----:B------:R1:W-:Y:S02]  /*06a0*/  STL [R5], RZ ;  /* 0x000000ff05007387 */ /* 0x0003e40000100800 */
[----:B------:R-:W-:Y:S02]  /*06b0*/  ISETP.NE.AND P0, PT, R4, R3, PT ;  /* 0x000000030400720c */ /* 0x000fe40003f05270 */
[----:B------:R1:W-:Y:S11]  /*06c0*/  STL [R5+0x400], R6 ;  /* 0x0004000605007387 */ /* 0x0003f60000100800 */
[----:B-1----:R-:W-:Y:S05]  /*06d0*/  @P0 BRA `(.L_x_9) ;  /* 0xfffffffc00e40947 */ /* 0x002fea000383ffff */
.L_x_1:
[----:B------:R-:W-:Y:S05]  /*06e0*/  BSYNC.RECONVERGENT B0 ;  /* 0x0000000000007941 */ /* 0x000fea0003800200 */
.L_x_0:
[----:B------:R-:W-:Y:S01]  /*06f0*/  ISETP.GE.AND P0, PT, R8, 0x1, PT ;  /* 0x000000010800780c */ /* 0x000fe20003f06270 */
[----:B------:R-:W1:Y:S01]  /*0700*/  LDCU.64 UR8, c[0x0][0x390] ;  /* 0x00007200ff0877ac */ /* 0x000e620008000a00 */
[----:B------:R-:W-:Y:S01]  /*0710*/  BSSY.RECONVERGENT B3, `(.L_x_10) ;  /* 0x0000131000037945 */ /* 0x000fe20003800200 */
[----:B------:R-:W-:Y:S02]  /*0720*/  IMAD.MOV.U32 R14, RZ, RZ, RZ ;  /* 0x000000ffff0e7224 */ /* 0x000fe400078e00ff */
[----:B------:R-:W-:-:S08]  /*0730*/  IMAD.MOV.U32 R13, RZ, RZ, R9 ;  /* 0x000000ffff0d7224 */ /* 0x000fd000078e0009 */
[----:B------:R-:W-:Y:S05]  /*0740*/  @!P0 BRA `(.L_x_11) ;  /* 0x0000001000b48947 */ /* 0x000fea0003800000 */
[----:B0-----:R-:W-:Y:S02]  /*0750*/  IMAD.MOV.U32 R12, RZ, RZ, RZ ;  /* 0x000000ffff0c7224 */ /* 0x001fe400078e00ff */
[----:B------:R-:W-:Y:S02]  /*0760*/  IMAD.MOV.U32 R13, RZ, RZ, R9 ;  /* 0x000000ffff0d7224 */ /* 0x000fe400078e0009 */
[----:B------:R-:W-:-:S07]  /*0770*/  IMAD.MOV.U32 R14, RZ, RZ, RZ ;  /* 0x000000ffff0e7224 */ /* 0x000fce00078e00ff */
.L_x_39:
[----:B0-----:R-:W0:Y:S01]  /*0780*/  LDCU.64 UR6, c[0x0][0x380] ;  /* 0x00007000ff0677ac */ /* 0x001e220008000a00 */
[----:B------:R-:W-:-:S05]  /*0790*/  IMAD.IADD R7, R9, 0x1, R12 ;  /* 0x0000000109077824 */ /* 0x000fca00078e020c */
[----:B------:R-:W-:-:S04]  /*07a0*/  SHF.R.S32.HI R2, RZ, 0x1f, R7 ;  /* 0x0000001fff027819 */ /* 0x000fc80000011407 */
[--C-:B------:R-:W-:Y:S02]  /*07b0*/  SHF.R.U64 R3, R7, 0x2, R2.reuse ;  /* 0x0000000207037819 */ /* 0x100fe40000001202 */
[----:B----4-:R-:W-:Y:S02]  /*07c0*/  SHF.R.U32.HI R4, RZ, 0x2, R2 ;  /* 0x00000002ff047819 */ /* 0x010fe40000011602 */
[----:B------:R-:W-:Y:S02]  /*07d0*/  LOP3.LUT R2, R3, 0xfffffffc, RZ, 0xc0, !PT ;  /* 0xfffffffc03027812 */ /* 0x000fe400078ec0ff */
[----:B------:R-:W-:Y:S02]  /*07e0*/  LOP3.LUT R3, R4, 0x3fffffff, RZ, 0xc0, !PT ;  /* 0x3fffffff04037812 */ /* 0x000fe400078ec0ff */
[----:B0-----:R-:W-:-:S04]  /*07f0*/  IADD3 R2, P0, PT, R2, UR6, RZ ;  /* 0x0000000602027c10 */ /* 0x001fc8000ff1e0ff */
[----:B------:R-:W-:-:S06]  /*0800*/  IADD3.X R3, PT, PT, R3, UR7, RZ, P0, !PT ;  /* 0x0000000703037c10 */ /* 0x000fcc00087fe4ff */
[----:B--2---:R-:W2:Y:S01]  /*0810*/  LDG.E R3, desc[UR4][R2.64] ;  /* 0x0000000402037981 */ /* 0x004ea2000c1e1900 */
[----:B------:R-:W-:Y:S01]  /*0820*/  ISETP.GE.AND P0, PT, R10, 0x1, PT ;  /* 0x000000010a00780c */ /* 0x000fe20003f06270 */
[----:B------:R-:W-:Y:S01]  /*0830*/  IMAD.SHL.U32 R4, R7, 0x2, RZ ;  /* 0x0000000207047824 */ /* 0x000fe200078e00ff */
[----:B------:R-:W-:Y:S01]  /*0840*/  BSSY.RECONVERGENT B2, `(.L_x_12) ;  /* 0x000011c000027945 */ /* 0x000fe20003800200 */
[----:B------:R-:W-:-:S03]  /*0850*/  VIADD R12, R12, 0x1 ;  /* 0x000000010c0c7836 */ /* 0x000fc60000000000 */
[----:B------:R-:W-:Y:S02]  /*0860*/  LOP3.LUT R4, R4, 0x1e, RZ, 0xc, !PT ;  /* 0x0000001e04047812 */ /* 0x000fe400078e0cff */
[----:B------:R-:W-:Y:S02]  /*0870*/  ISETP.NE.AND P1, PT, R12, R8, PT ;  /* 0x000000080c00720c */ /* 0x000fe40003f25270 */
[----:B--2---:R-:W-:-:S03]  /*0880*/  SHF.R.U32.HI R6, RZ, R4, R3 ;  /* 0x00000004ff067219 */ /* 0x004fc60000011603 */
[----:B---3--:R-:W-:Y:S08]  /*0890*/  @!P0 BRA `(.L_x_13) ;  /* 0x0000001000588947 */ /* 0x008ff00003800000 */
[----:B------:R-:W-:Y:S01]  /*08a0*/  ISETP.GE.U32.AND P0, PT, R10, 0x4, PT ;  /* 0x000000040a00780c */ /* 0x000fe20003f06070 */
[----:B------:R-:W-:Y:S01]  /*08b0*/  BSSY.RECONVERGENT B1, `(.L_x_14) ;  /* 0x000009b000017945 */ /* 0x000fe20003800200 */
[----:B------:R-:W-:Y:S02]  /*08c0*/  IMAD.MOV.U32 R20, RZ, RZ, -0x1 ;  /* 0xffffffffff147424 */ /* 0x000fe400078e00ff */
[----:B------:R-:W-:Y:S02]  /*08d0*/  IMAD.MOV.U32 R21, RZ, RZ, RZ ;  /* 0x000000ffff157224 */ /* 0x000fe400078e00ff */
[----:B------:R-:W-:Y:S02]  /*08e0*/  IMAD.MOV.U32 R15, RZ, RZ, RZ ;  /* 0x000000ffff0f7224 */ /* 0x000fe400078e00ff */
[----:B------:R-:W-:Y:S02]  /*08f0*/  IMAD.MOV.U32 R18, RZ, RZ, R7 ;  /* 0x000000ffff127224 */ /* 0x000fe400078e0007 */
[----:B------:R-:W-:-:S03]  /*0900*/  IMAD.MOV.U32 R16, RZ, RZ, RZ ;  /* 0x000000ffff107224 */ /* 0x000fc600078e00ff */
[----:B------:R-:W-:Y:S05]  /*0910*/  @!P0 BRA `(.L_x_15) ;  /* 0x0000000800508947 */ /* 0x000fea0003800000 */
[----:B------:R-:W-:Y:S01]  /*0920*/  BSSY.RECONVERGENT B0, `(.L_x_16) ;  /* 0x0000092000007945 */ /* 0x000fe20003800200 */
[----:B------:R-:W-:Y:S01]  /*0930*/  IMAD.MOV.U32 R20, RZ, RZ, -0x1 ;  /* 0xffffffffff147424 */ /* 0x000fe200078e00ff */
[----:B------:R-:W-:Y:S01]  /*0940*/  LOP3.LUT R4, R10, 0x7ffffffc, RZ, 0xc0, !PT ;  /* 0x7ffffffc0a047812 */ /* 0x000fe200078ec0ff */
[----:B------:R-:W-:Y:S02]  /*0950*/  IMAD.MOV.U32 R5, RZ, RZ, RZ ;  /* 0x000000ffff057224 */ /* 0x000fe400078e00ff */
[----:B------:R-:W-:Y:S02]  /*0960*/  IMAD.MOV.U32 R15, RZ, RZ, RZ ;  /* 0x000000ffff0f7224 */ /* 0x000fe400078e00ff */
[----:B------:R-:W-:Y:S02]  /*0970*/  IMAD.MOV.U32 R18, RZ, RZ, R7 ;  /* 0x000000ffff127224 */ /* 0x000fe400078e0007 */
[----:B------:R-:W-:-:S07]  /*0980*/  IMAD.MOV.U32 R16, RZ, RZ, RZ ;  /* 0x000000ffff107224 */ /* 0x000fce00078e00ff */
.L_x_29:
[----:B------:R-:W-:-:S05]  /*0990*/  LEA.HI R3, P0, R5, R0, RZ, 0x1c ;  /* 0x0000000005037211 */ /* 0x000fca000781e0ff */
[----:B------:R-:W-:Y:S01]  /*09a0*/  IMAD.X R22, RZ, RZ, R17, P0 ;  /* 0x000000ffff167224 */ /* 0x000fe200000e0611 */
[----:B-1----:R-:W-:-:S04]  /*09b0*/  LEA R2, P0, R3, UR8, 0x2 ;  /* 0x0000000803027c11 */ /* 0x002fc8000f8010ff */
[----:B------:R-:W-:-:S05]  /*09c0*/  LEA.HI.X R3, R3, UR9, R22, 0x2, P0 ;  /* 0x0000000903037c11 */ /* 0x000fca00080f1416 */
[----:B--2---:R-:W2:Y:S01]  /*09d0*/  LDG.E R2, desc[UR4][R2.64] ;  /* 0x0000000402027981 */ /* 0x004ea2000c1e1900 */
[----:B0--3--:R-:W-:-:S05]  /*09e0*/  IMAD R21, R5, 0x4, R1 ;  /* 0x0000000405157824 */ /* 0x009fca00078e0201 */
[----:B------:R-:W3:Y:S01]  /*09f0*/  LDL R22, [R21] ;  /* 0x0000000015167983 */ /* 0x000ee20000100800 */
[----:B------:R-:W-:Y:S01]  /*0a00*/  IMAD.SHL.U32 R19, R5, 0x2, RZ ;  /* 0x0000000205137824 */ /* 0x000fe200078e00ff */
[----:B------:R-:W-:Y:S01]  /*0a10*/  BSSY.RECONVERGENT B4, `(.L_x_17) ;  /* 0x0000017000047945 */ /* 0x000fe20003800200 */
[----:B------:R-:W-:-:S03]  /*0a20*/  VIADD R26, R15, 0xffffffff ;  /* 0xffffffff0f1a7836 */ /* 0x000fc60000000000 */
[----:B------:R-:W-:-:S04]  /*0a30*/  LOP3.LUT R23, R19, 0x18, RZ, 0xc0, !PT ;  /* 0x0000001813177812 */ /* 0x000fc800078ec0ff */
[----:B------:R-:W-:-:S04]  /*0a40*/  LOP3.LUT R23, R23, 0x1e, RZ, 0x3c, !PT ;  /* 0x0000001e17177812 */ /* 0x000fc800078e3cff */
[----:B--2---:R-:W-:-:S04]  /*0a50*/  SHF.R.U32.HI R23, RZ, R23, R2 ;  /* 0x00000017ff177219 */ /* 0x004fc80000011602 */
[----:B------:R-:W-:Y:S01]  /*0a60*/  LOP3.LUT P0, RZ, R23, 0x3, R6, 0x48, !PT ;  /* 0x0000000317ff7812 */ /* 0x000fe20007804806 */
[----:B------:R-:W-:Y:S02]  /*0a70*/  VIADD R23, R16, 0x2 ;  /* 0x0000000210177836 */ /* 0x000fe40000000000 */
[----:B---3--:R-:W-:-:S05]  /*0a80*/  VIADD R25, R22, 0xffffffff ;  /* 0xffffffff16197836 */ /* 0x008fca0000000000 */
[----:B------:R-:W-:-:S05]  /*0a90*/  VIMNMX3 R24, R25, 0x1, R26, !PT ;  /* 0x000000011918780f */ /* 0x000fca000780011a */
[----:B------:R-:W-:-:S05]  /*0aa0*/  @P0 VIADD R23, R16, 0xffffffff ;  /* 0xffffffff10170836 */ /* 0x000fca0000000000 */
[----:B------:R-:W-:-:S13]  /*0ab0*/  ISETP.GT.AND P0, PT, R24, R23, PT ;  /* 0x000000171800720c */ /* 0x000fda0003f04270 */
[----:B------:R-:W-:-:S04]  /*0ac0*/  @!P0 ISETP.NE.AND P2, PT, R16, RZ, PT ;  /* 0x000000ff1000820c */ /* 0x000fc80003f45270 */
[----:B------:R-:W-:Y:S01]  /*0ad0*/  @!P0 SEL R18, R7, R18, !P2 ;  /* 0x0000001207128207 */ /* 0x000fe20005000000 */
[----:B------:R-:W-:Y:S08]  /*0ae0*/  @!P0 BRA `(.L_x_18) ;  /* 0x0000000000248947 */ /* 0x000ff00003800000 */
[----:B------:R-:W-:-:S04]  /*0af0*/  VIMNMX R3, PT, PT, R15, 0x2, !PT ;  /* 0x000000020f037848 */ /* 0x000fc80007fe0100 */
[----:B------:R-:W-:-:S13]  /*0b00*/  ISETP.GT.AND P0, PT, R3, R22, PT ;  /* 0x000000160300720c */ /* 0x000fda0003f04270 */
[----:B------:R-:W-:Y:S05]  /*0b10*/  @P0 BRA `(.L_x_19) ;  /* 0x00000000000c0947 */ /* 0x000fea0003800000 */
[----:B------:R0:W5:Y:S01]  /*0b20*/  LDL R18, [R21+0x400] ;  /* 0x0004000015127983 */ /* 0x0001620000100800 */
[----:B------:R-:W-:Y:S01]  /*0b30*/  IMAD.MOV.U32 R23, RZ, RZ, R25 ;  /* 0x000000ffff177224 */ /* 0x000fe200078e0019 */
[----:B------:R-:W-:Y:S06]  /*0b40*/  BRA `(.L_x_18) ;  /* 0x00000000000c7947 */ /* 0x000fec0003800000 */
.L_x_19:
[----:B------:R-:W-:-:S04]  /*0b50*/  ISETP.GT.AND P0, PT, R15, 0x1, PT ;  /* 0x000000010f00780c */ /* 0x000fc80003f04270 */
[----:B------:R-:W-:Y:S02]  /*0b60*/  SEL R23, R26, RZ, P0 ;  /* 0x000000ff1a177207 */ /* 0x000fe40000000000 */
[----:B------:R-:W-:-:S07]  /*0b70*/  SEL R18, R20, R7, P0 ;  /* 0x0000000714127207 */ /* 0x000fce0000000000 */
.L_x_18:
[----:B------:R-:W-:Y:S05]  /*0b80*/  BSYNC.RECONVERGENT B4 ;  /* 0x0000000000047941 */ /* 0x000fea0003800200 */
.L_x_17:
[----:B------:R-:W2:Y:S01]  /*0b90*/  LDL R16, [R21+0x4] ;  /* 0x0000040015107983 */ /* 0x000ea20000100800 */
[----:B------:R-:W-:-:S03]  /*0ba0*/  VIADD R3, R19, 0x2 ;  /* 0x0000000213037836 */ /* 0x000fc60000000000 */
[----:B------:R1:W5:Y:S01]  /*0bb0*/  LDL R24, [R21+0x400] ;  /* 0x0004000015187983 */ /* 0x0003620000100800 */
[----:B------:R-:W-:Y:S01]  /*0bc0*/  VIADD R15, R23, 0xffffffff ;  /* 0xffffffff170f7836 */ /* 0x000fe20000000000 */
[----:B------:R-:W-:Y:S01]  /*0bd0*/  LOP3.LUT R3, R3, 0x18, RZ, 0xc0, !PT ;  /* 0x0000001803037812 */ /* 0x000fe200078ec0ff */
[----:B------:R-:W-:Y:S01]  /*0be0*/  BSSY.RECONVERGENT B4, `(.L_x_20) ;  /* 0x0000018000047945 */ /* 0x000fe20003800200 */
[----:B------:R1:W-:Y:S02]  /*0bf0*/  STL [R21], R23 ;  /* 0x0000001715007387 */ /* 0x0003e40000100800 */
[----:B------:R-:W-:Y:S02]  /*0c00*/  LOP3.LUT R3, R3, 0x1c, RZ, 0x3c, !PT ;  /* 0x0000001c03037812 */ /* 0x000fe400078e3cff */
[----:B-----5:R1:W-:Y:S02]  /*0c10*/  STL [R21+0x400], R18 ;  /* 0x0004001215007387 */ /* 0x0203e40000100800 */
[----:B------:R-:W-:-:S04]  /*0c20*/  SHF.R.U32.HI R3, RZ, R3, R2 ;  /* 0x00000003ff037219 */ /* 0x000fc80000011602 */
[----:B------:R-:W-:Y:S01]  /*0c30*/  LOP3.LUT P0, RZ, R3, 0x3, R6, 0x48, !PT ;  /* 0x0000000303ff7812 */ /* 0x000fe20007804806 */
[----:B------:R-:W-:-:S12]  /*0c40*/  VIADD R3, R22, 0x2 ;  /* 0x0000000216037836 */ /* 0x000fd80000000000 */
[----:B------:R-:W-:-:S05]  /*0c50*/  @P0 VIADD R3, R22, 0xffffffff ;  /* 0xffffffff16030836 */ /* 0x000fca0000000000 */
[----:B------:R-:W-:Y:S01]  /*0c60*/  ISETP.GT.AND P0, PT, R3, RZ, PT ;  /* 0x000000ff0300720c */ /* 0x000fe20003f04270 */
[----:B--2---:R-:W-:-:S05]  /*0c70*/  VIADD R20, R16, 0xffffffff ;  /* 0xffffffff10147836 */ /* 0x004fca0000000000 */
[----:B------:R-:W-:-:S04]  /*0c80*/  VIMNMX R26, PT, PT, R20, R15, !PT ;  /* 0x0000000f141a7248 */ /* 0x000fc80007fe0100 */
[----:B------:R-:W-:-:S13]  /*0c90*/  ISETP.LE.AND P2, PT, R26, R3, PT ;  /* 0x000000031a00720c */ /* 0x000fda0003f43270 */
[----:B-1----:R-:W-:Y:S05]  /*0ca0*/  @P0 BRA P2, `(.L_x_21) ;  /* 0x0000000000200947 */ /* 0x002fea0001000000 */
[----:B------:R-:W-:-:S04]  /*0cb0*/  ISETP.GE.AND P0, PT, R16, R23, PT ;  /* 0x000000171000720c */ /* 0x000fc80003f06270 */
[----:B------:R-:W-:-:S13]  /*0cc0*/  ISETP.GT.AND P0, PT, R16, 0x1, P0 ;  /* 0x000000011000780c */ /* 0x000fda0000704270 */
[----:B------:R-:W-:-:S04]  /*0cd0*/  @!P0 ISETP.GT.AND P2, PT, R23, 0x1, PT ;  /* 0x000000011700880c */ /* 0x000fc80003f44270 */
[----:B------:R-:W-:Y:S02]  /*0ce0*/  @!P0 SEL R20, R15, RZ, P2 ;  /* 0x000000ff0f148207 */ /* 0x000fe40001000000 */
[----:B------:R-:W-:Y:S01]  /*0cf0*/  @!P0 SEL R22, R18, R7, P2 ;  /* 0x0000000712168207 */ /* 0x000fe20001000000 */
[----:B------:R-:W-:Y:S06]  /*0d00*/  @!P0 BRA `(.L_x_22) ;  /* 0x0000000000148947 */ /* 0x000fec0003800000 */
[----:B------:R1:W5:Y:S01]  /*0d10*/  LDL R22, [R21+0x404] ;  /* 0x0004040015167983 */ /* 0x0003620000100800 */
[----:B------:R-:W-:Y:S05]  /*0d20*/  BRA `(.L_x_22) ;  /* 0x00000000000c7947 */ /* 0x000fea0003800000 */
.L_x_21:
[----:B------:R-:W-:Y:S01]  /*0d30*/  ISETP.NE.AND P0, PT, R22, RZ, PT ;  /* 0x000000ff1600720c */ /* 0x000fe20003f05270 */
[----:B------:R-:W-:-:S03]  /*0d40*/  IMAD.MOV.U32 R20, RZ, RZ, R3 ;  /* 0x000000ffff147224 */ /* 0x000fc600078e0003 */
[----:B------:R-:W-:-:S09]  /*0d50*/  SEL R22, R7, R24, !P0 ;  /* 0x0000001807167207 */ /* 0x000fd20004000000 */
.L_x_22:
[----:B------:R-:W-:Y:S05]  /*0d60*/  BSYNC.RECONVERGENT B4 ;  /* 0x0000000000047941 */ /* 0x000fea0003800200 */
.L_x_20:
[----:B------:R-:W2:Y:S01]  /*0d70*/  LDL R3, [R21+0x8] ;  /* 0x0000080015037983 */ /* 0x000ea20000100800 */
[----:B------:R-:W-:-:S03]  /*0d80*/  VIADD R15, R19, 0x4 ;  /* 0x00000004130f7836 */ /* 0x000fc60000000000 */
[----:B------:R3:W5:Y:S01]  /*0d90*/  LDL R24, [R21+0x404] ;  /* 0x0004040015187983 */ /* 0x0007620000100800 */
[-C--:B------:R-:W-:Y:S01]  /*0da0*/  ISETP.GT.AND P0, PT, R23, R14.reuse, PT ;  /* 0x0000000e1700720c */ /* 0x080fe20003f04270 */
[----:B------:R-:W-:Y:S01]  /*0db0*/  VIADD R26, R20, 0xffffffff ;  /* 0xffffffff141a7836 */ /* 0x000fe20000000000 */
[----:B------:R-:W-:Y:S01]  /*0dc0*/  LOP3.LUT R15, R15, 0x18, RZ, 0xc0, !PT ;  /* 0x000000180f0f7812 */ /* 0x000fe200078ec0ff */
[----:B------:R3:W-:Y:S01]  /*0dd0*/  STL [R21+0x4], R20 ;  /* 0x0000041415007387 */ /* 0x0007e20000100800 */
[----:B------:R-:W-:Y:S01]  /*0de0*/  VIMNMX R23, PT, PT, R23, R14, !PT ;  /* 0x0000000e17177248 */ /* 0x000fe20007fe0100 */
[----:B------:R-:W-:Y:S01]  /*0df0*/  BSSY.RECONVERGENT B4, `(.L_x_23) ;  /* 0x000001b000047945 */ /* 0x000fe20003800200 */
[----:B------:R-:W-:Y:S01]  /*0e00*/  LOP3.LUT R15, R15, 0x1a, RZ, 0x3c, !PT ;  /* 0x0000001a0f0f7812 */ /* 0x000fe200078e3cff */
[----:B-----5:R3:W-:Y:S01]  /*0e10*/  STL [R21+0x404], R22 ;  /* 0x0004041615007387 */ /* 0x0207e20000100800 */
[----:B------:R-:W-:Y:S02]  /*0e20*/  VIMNMX R14, PT, PT, R23, R20, !PT ;  /* 0x00000014170e7248 */ /* 0x000fe40007fe0100 */
[----:B------:R-:W-:-:S04]  /*0e30*/  SHF.R.U32.HI R15, RZ, R15, R2 ;  /* 0x0000000fff0f7219 */ /* 0x000fc80000011602 */
[----:B------:R-:W-:Y:S02]  /*0e40*/  LOP3.LUT P2, RZ, R15, 0x3, R6, 0x48, !PT ;  /* 0x000000030fff7812 */ /* 0x000fe40007844806 */
[----:B------:R-:W-:Y:S01]  /*0e50*/  SEL R15, R18, R13, P0 ;  /* 0x0000000d120f7207 */ /* 0x000fe20000000000 */
[----:B------:R-:W-:Y:S01]  /*0e60*/  VIADD R18, R16, 0x2 ;  /* 0x0000000210127836 */ /* 0x000fe20000000000 */
[----:B------:R-:W-:-:S04]  /*0e70*/  ISETP.GT.AND P0, PT, R20, R23, PT ;  /* 0x000000171400720c */ /* 0x000fc80003f04270 */
[----:B------:R-:W-:-:S05]  /*0e80*/  SEL R23, R22, R15, P0 ;  /* 0x0000000f16177207 */ /* 0x000fca0000000000 */
[----:B------:R-:W-:-:S05]  /*0e90*/  @P2 VIADD R18, R16, 0xffffffff ;  /* 0xffffffff10122836 */ /* 0x000fca0000000000 */
[----:B------:R-:W-:Y:S01]  /*0ea0*/  ISETP.GT.AND P2, PT, R18, RZ, PT ;  /* 0x000000ff1200720c */ /* 0x000fe20003f44270 */
[----:B--2---:R-:W-:-:S05]  /*0eb0*/  VIADD R13, R3, 0xffffffff ;  /* 0xffffffff030d7836 */ /* 0x004fca0000000000 */
[----:B------:R-:W-:-:S04]  /*0ec0*/  VIMNMX R25, PT, PT, R13, R26, !PT ;  /* 0x0000001a0d197248 */ /* 0x000fc80007fe0100 */
[----:B------:R-:W-:-:S13]  /*0ed0*/  ISETP.LE.AND P3, PT, R25, R18, PT ;  /* 0x000000121900720c */ /* 0x000fda0003f63270 */
[----:B---3--:R-:W-:Y:S05]  /*0ee0*/  @P2 BRA P3, `(.L_x_24) ;  /* 0x0000000000202947 */ /* 0x008fea0001800000 */
        /* <DEDUP_REMOVED lines=8> */
.L_x_24:
[----:B------:R-:W-:Y:S01]  /*0f70*/  ISETP.NE.AND P0, PT, R16, RZ, PT ;  /* 0x000000ff1000720c */ /* 0x000fe20003f05270 */
[----:B------:R-:W-:-:S03]  /*0f80*/  IMAD.MOV.U32 R13, RZ, RZ, R18 ;  /* 0x000000ffff0d7224 */ /* 0x000fc600078e0012 */
[----:B------:R-:W-:-:S09]  /*0f90*/  SEL R22, R7, R24, !P0 ;  /* 0x0000001807167207 */ /* 0x000fd20004000000 */
.L_x_25:
[----:B------:R-:W-:Y:S05]  /*0fa0*/  BSYNC.RECONVERGENT B4 ;  /* 0x0000000000047941 */ /* 0x000fea0003800200 */
.L_x_23:
[----:B------:R-:W3:Y:S01]  /*0fb0*/  LDL R16, [R21+0xc] ;  /* 0x00000c0015107983 */ /* 0x000ee20000100800 */
[----:B------:R-:W-:-:S03]  /*0fc0*/  VIADD R19, R19, 0x6 ;  /* 0x0000000613137836 */ /* 0x000fc60000000000 */
[----:B------:R4:W5:Y:S01]  /*0fd0*/  LDL R20, [R21+0x408] ;  /* 0x0004080015147983 */ /* 0x0009620000100800 */
[----:B------:R-:W-:Y:S01]  /*0fe0*/  VIADD R18, R13, 0xffffffff ;  /* 0xffffffff0d127836 */ /* 0x000fe20000000000 */
[----:B------:R-:W-:Y:S01]  /*0ff0*/  LOP3.LUT R19, R19, 0x18, RZ, 0xc, !PT ;  /* 0x0000001813137812 */ /* 0x000fe200078e0cff */
[----:B------:R-:W-:Y:S01]  /*1000*/  BSSY.RECONVERGENT B4, `(.L_x_26) ;  /* 0x0000017000047945 */ /* 0x000fe20003800200 */
[----:B------:R4:W-:Y:S02]  /*1010*/  STL [R21+0x8], R13 ;  /* 0x0000080d15007387 */ /* 0x0009e40000100800 */
[----:B------:R-:W-:Y:S01]  /*1020*/  SHF.R.U32.HI R19, RZ, R19, R2 ;  /* 0x00000013ff137219 */ /* 0x000fe20000011602 */
[----:B------:R-:W-:Y:S01]  /*1030*/  VIADD R2, R3, 0x2 ;  /* 0x0000000203027836 */ /* 0x000fe20000000000 */
[----:B-----5:R4:W-:Y:S02]  /*1040*/  STL [R21+0x408], R22 ;  /* 0x0004081615007387 */ /* 0x0209e40000100800 */
[----:B------:R-:W-:-:S13]  /*1050*/  LOP3.LUT P0, RZ, R19, 0x3, R6, 0x48, !PT ;  /* 0x0000000313ff7812 */ /* 0x000fda0007804806 */
[----:B------:R-:W-:-:S05]  /*1060*/  @P0 VIADD R2, R3, 0xffffffff ;  /* 0xffffffff03020836 */ /* 0x000fca0000000000 */
[----:B------:R-:W-:Y:S01]  /*1070*/  ISETP.GT.AND P0, PT, R2, RZ, PT ;  /* 0x000000ff0200720c */ /* 0x000fe20003f04270 */
[----:B---3--:R-:W-:-:S05]  /*1080*/  VIADD R15, R16, 0xffffffff ;  /* 0xffffffff100f7836 */ /* 0x008fca0000000000 */
[----:B------:R-:W-:-:S04]  /*1090*/  VIMNMX R19, PT, PT, R15, R18, !PT ;  /* 0x000000120f137248 */ /* 0x000fc80007fe0100 */
[----:B------:R-:W-:-:S13]  /*10a0*/  ISETP.LE.AND P2, PT, R19, R2, PT ;  /* 0x000000021300720c */ /* 0x000fda0003f43270 */
[----:B----4-:R-:W-:Y:S05]  /*10b0*/  @P0 BRA P2, `(.L_x_27) ;  /* 0x0000000000200947 */ /* 0x010fea0001000000 */
        /* <DEDUP_REMOVED lines=8> */
.L_x_27:
[----:B------:R-:W-:Y:S01]  /*1140*/  ISETP.NE.AND P0, PT, R3, RZ, PT ;  /* 0x000000ff0300720c */ /* 0x000fe20003f05270 */
[----:B------:R-:W-:-:S03]  /*1150*/  IMAD.MOV.U32 R15, RZ, RZ, R2 ;  /* 0x000000ffff0f7224 */ /* 0x000fc600078e0002 */
[----:B------:R-:W-:-:S09]  /*1160*/  SEL R20, R7, R20, !P0 ;  /* 0x0000001407147207 */ /* 0x000fd20004000000 */
.L_x_28:
[----:B------:R-:W-:Y:S05]  /*1170*/  BSYNC.RECONVERGENT B4 ;  /* 0x0000000000047941 */ /* 0x000fea0003800200 */
.L_x_26:
[----:B------:R4:W5:Y:S01]  /*1180*/  LDL R18, [R21+0x40c] ;  /* 0x00040c0015127983 */ /* 0x0009620000100800 */
[----:B------:R-:W-:Y:S01]  /*1190*/  VIADD R5, R5, 0x4 ;  /* 0x0000000405057836 */ /* 0x000fe20000000000 */
[----:B------:R-:W-:Y:S02]  /*11a0*/  VIMNMX R2, PT, PT, R14, R13, !PT ;  /* 0x0000000d0e027248 */ /* 0x000fe40007fe0100 */
[----:B------:R4:W-:Y:S01]  /*11b0*/  STL [R21+0xc], R15 ;  /* 0x00000c0f15007387 */ /* 0x0009e20000100800 */
[----:B------:R-:W-:Y:S02]  /*11c0*/  ISETP.GT.AND P2, PT, R13, R14, PT ;  /* 0x0000000e0d00720c */ /* 0x000fe40003f44270 */
[----:B------:R-:W-:Y:S01]  /*11d0*/  ISETP.NE.AND P3, PT, R5, R4, PT ;  /* 0x000000040500720c */ /* 0x000fe20003f65270 */
[----:B-----5:R4:W-:Y:S01]  /*11e0*/  STL [R21+0x40c], R20 ;  /* 0x00040c1415007387 */ /* 0x0209e20000100800 */
[----:B------:R-:W-:Y:S02]  /*11f0*/  ISETP.GT.AND P0, PT, R15, R2, PT ;  /* 0x000000020f00720c */ /* 0x000fe40003f04270 */
[----:B------:R-:W-:-:S02]  /*1200*/  SEL R23, R22, R23, P2 ;  /* 0x0000001716177207 */ /* 0x000fc40001000000 */
[----:B------:R-:W-:Y:S02]  /*1210*/  VIMNMX R14, PT, PT, R15, R2, !PT ;  /* 0x000000020f0e7248 */ /* 0x000fe40007fe0100 */
[----:B------:R-:W-:-:S05]  /*1220*/  SEL R13, R20, R23, P0 ;  /* 0x00000017140d7207 */ /* 0x000fca0000000000 */
[----:B----4-:R-:W-:Y:S05]  /*1230*/  @P3 BRA `(.L_x_29) ;  /* 0xfffffff400d43947 */ /* 0x010fea000383ffff */
[----:B------:R-:W-:Y:S05]  /*1240*/  BSYNC.RECONVERGENT B0 ;  /* 0x0000000000007941 */ /* 0x000fea0003800200 */
.L_x_16:
[----:B0123--:R-:W-:-:S07]  /*1250*/  IMAD.MOV.U32 R21, RZ, RZ, R4 ;  /* 0x000000ffff157224 */ /* 0x00ffce00078e0004 */
.L_x_15:
[----:B-1----:R-:W-:Y:S05]  /*1260*/  BSYNC.RECONVERGENT B1 ;  /* 0x0000000000017941 */ /* 0x002fea0003800200 */
.L_x_14:
[----:B------:R-:W-:-:S04]  /*1270*/  LOP3.LUT R24, R10, 0x3, RZ, 0xc0, !PT ;  /* 0x000000030a187812 */ /* 0x000fc800078ec0ff */
[----:B------:R-:W-:-:S13]  /*1280*/  ISETP.NE.AND P0, PT, R24, RZ, PT ;  /* 0x000000ff1800720c */ /* 0x000fda0003f05270 */
[----:B------:R-:W-:Y:S05]  /*1290*/  @!P0 BRA `(.L_x_13) ;  /* 0x0000000400d88947 */ /* 0x000fea0003800000 */
[----:B------:R-:W0:Y:S01]  /*12a0*/  LDC.64 R2, c[0x0][0x390] ;  /* 0x0000e400ff027b82 */ /* 0x000e220000000a00 */
[----:B------:R-:W-:-:S05]  /*12b0*/  LEA.HI R5, P0, R21, R0, RZ, 0x1c ;  /* 0x0000000015057211 */ /* 0x000fca000781e0ff */
[----:B------:R-:W-:Y:S01]  /*12c0*/  IMAD.X R22, RZ, RZ, R17, P0 ;  /* 0x000000ffff167224 */ /* 0x000fe200000e0611 */
[----:B0-----:R-:W-:-:S04]  /*12d0*/  LEA R4, P0, R5, R2, 0x2 ;  /* 0x0000000205047211 */ /* 0x001fc800078010ff */
[----:B------:R-:W-:-:S05]  /*12e0*/  LEA.HI.X R5, R5, R3, R22, 0x2, P0 ;  /* 0x0000000305057211 */ /* 0x000fca00000f1416 */
[----:B------:R-:W2:Y:S01]  /*12f0*/  LDG.E R4, desc[UR4][R4.64] ;  /* 0x0000000404047981 */ /* 0x000ea2000c1e1900 */
[----:B------:R-:W-:-:S05]  /*1300*/  IMAD R19, R21, 0x4, R1 ;  /* 0x0000000415137824 */ /* 0x000fca00078e0201 */
[----:B------:R-:W3:Y:S01]  /*1310*/  LDL R22, [R19] ;  /* 0x0000000013167983 */ /* 0x000ee20000100800 */
[----:B------:R-:W-:Y:S01]  /*1320*/  IMAD.SHL.U32 R23, R21, 0x2, RZ ;  /* 0x0000000215177824 */ /* 0x000fe200078e00ff */
[----:B------:R-:W-:Y:S01]  /*1330*/  BSSY.RECONVERGENT B0, `(.L_x_30) ;  /* 0x0000017000007945 */ /* 0x000fe20003800200 */
[----:B------:R-:W-:Y:S02]  /*1340*/  VIADD R26, R15, 0xffffffff ;  /* 0xffffffff0f1a7836 */ /* 0x000fe40000000000 */
[----:B------:R-:W-:Y:S01]  /*1350*/  VIADD R25, R16, 0x2 ;  /* 0x0000000210197836 */ /* 0x000fe20000000000 */
[----:B------:R-:W-:-:S04]  /*1360*/  LOP3.LUT R23, R23, 0x1e, RZ, 0xc, !PT ;  /* 0x0000001e17177812 */ /* 0x000fc800078e0cff */
[----:B--2---:R-:W-:-:S04]  /*1370*/  SHF.R.U32.HI R23, RZ, R23, R4 ;  /* 0x00000017ff177219 */ /* 0x004fc80000011604 */
[----:B------:R-:W-:Y:S01]  /*1380*/  LOP3.LUT P0, RZ, R23, 0x3, R6, 0x48, !PT ;  /* 0x0000000317ff7812 */ /* 0x000fe20007804806 */
[----:B---3--:R-:W-:-:S05]  /*1390*/  VIADD R23, R22, 0xffffffff ;  /* 0xffffffff16177836 */ /* 0x008fca0000000000 */
[----:B------:R-:W-:-:S07]  /*13a0*/  VIMNMX R4, PT, PT, R23, R26, !PT ;  /* 0x0000001a17047248 */ /* 0x000fce0007fe0100 */
[----:B------:R-:W-:-:S05]  /*13b0*/  @P0 VIADD R25, R16, 0xffffffff ;  /* 0xffffffff10190836 */ /* 0x000fca0000000000 */
[----:B------:R-:W-:Y:S02]  /*13c0*/  ISETP.LE.AND P2, PT, R4, R25, PT ;  /* 0x000000190400720c */ /* 0x000fe40003f43270 */
[----:B------:R-:W-:-:S13]  /*13d0*/  ISETP.GT.AND P0, PT, R25, RZ, PT ;  /* 0x000000ff1900720c */ /* 0x000fda0003f04270 */
[----:B------:R-:W-:Y:S05]  /*13e0*/  @P0 BRA P2, `(.L_x_31) ;  /* 0x0000000000200947 */ /* 0x000fea0001000000 */
        /* <DEDUP_REMOVED lines=8> */
.L_x_31:
[----:B------:R-:W-:Y:S01]  /*1470*/  ISETP.NE.AND P0, PT, R16, RZ, PT ;  /* 0x000000ff1000720c */ /* 0x000fe20003f05270 */
[----:B------:R-:W-:-:S03]  /*1480*/  IMAD.MOV.U32 R23, RZ, RZ, R25 ;  /* 0x000000ffff177224 */ /* 0x000fc600078e0019 */
[----:B------:R-:W-:-:S09]  /*1490*/  SEL R20, R7, R18, !P0 ;  /* 0x0000001207147207 */ /* 0x000fd20004000000 */
.L_x_32:
[----:B------:R-:W-:Y:S05]  /*14a0*/  BSYNC.RECONVERGENT B0 ;  /* 0x0000000000007941 */ /* 0x000fea0003800200 */
.L_x_30:
[----:B------:R2:W5:Y:S01]  /*14b0*/  LDL R18, [R19+0x400] ;  /* 0x0004000013127983 */ /* 0x0005620000100800 */
[----:B------:R-:W-:Y:S02]  /*14c0*/  ISETP.NE.AND P2, PT, R24, 0x1, PT ;  /* 0x000000011800780c */ /* 0x000fe40003f45270 */
[----:B------:R-:W-:Y:S01]  /*14d0*/  ISETP.GT.AND P0, PT, R23, R14, PT ;  /* 0x0000000e1700720c */ /* 0x000fe20003f04270 */
[----:B------:R2:W-:Y:S01]  /*14e0*/  STL [R19], R23 ;  /* 0x0000001713007387 */ /* 0x0005e20000100800 */
[----:B------:R-:W-:Y:S02]  /*14f0*/  VIMNMX R14, PT, PT, R14, R23, !PT ;  /* 0x000000170e0e7248 */ /* 0x000fe40007fe0100 */
[----:B-----5:R-:W-:Y:S01]  /*1500*/  SEL R13, R20, R13, P0 ;  /* 0x0000000d140d7207 */ /* 0x020fe20000000000 */
[----:B------:R2:W-:Y:S06]  /*1510*/  STL [R19+0x400], R20 ;  /* 0x0004001413007387 */ /* 0x0005ec0000100800 */
[----:B------:R-:W-:Y:S05]  /*1520*/  @!P2 BRA `(.L_x_13) ;  /* 0x000000040034a947 */ /* 0x000fea0003800000 */
[----:B------:R-:W-:-:S05]  /*1530*/  VIADD R15, R21, 0x1 ;  /* 0x00000001150f7836 */ /* 0x000fca0000000000 */
[----:B------:R-:W-:-:S05]  /*1540*/  LEA.HI R5, P0, R15, R0, RZ, 0x1c ;  /* 0x000000000f057211 */ /* 0x000fca000781e0ff */
[----:B------:R-:W-:Y:S01]  /*1550*/  IMAD.X R16, RZ, RZ, R17, P0 ;  /* 0x000000ffff107224 */ /* 0x000fe200000e0611 */
[----:B------:R-:W-:-:S04]  /*1560*/  LEA R4, P0, R5, R2, 0x2 ;  /* 0x0000000205047211 */ /* 0x000fc800078010ff */
[----:B------:R-:W-:Y:S02]  /*1570*/  LEA.HI.X R5, R5, R3, R16, 0x2, P0 ;  /* 0x0000000305057211 */ /* 0x000fe400000f1410 */
[----:B------:R-:W3:Y:S04]  /*1580*/  LDL R16, [R19+0x4] ;  /* 0x0000040013107983 */ /* 0x000ee80000100800 */
[----:B------:R-:W4:Y:S01]  /*1590*/  LDG.E R4, desc[UR4][R4.64] ;  /* 0x0000000404047981 */ /* 0x000f22000c1e1900 */
[----:B------:R-:W-:-:S05]  /*15a0*/  IMAD.SHL.U32 R15, R15, 0x2, RZ ;  /* 0x000000020f0f7824 */ /* 0x000fca00078e00ff */
[----:B------:R-:W-:Y:S01]  /*15b0*/  LOP3.LUT R15, R15, 0x1e, RZ, 0xc, !PT ;  /* 0x0000001e0f0f7812 */ /* 0x000fe200078e0cff */
[----:B------:R-:W-:Y:S02]  /*15c0*/  VIADD R28, R23, 0xffffffff ;  /* 0xffffffff171c7836 */ /* 0x000fe40000000000 */
[----:B------:R-:W-:Y:S01]  /*15d0*/  VIADD R25, R22, 0x2 ;  /* 0x0000000216197836 */ /* 0x000fe20000000000 */
[----:B------:R-:W-:Y:S01]  /*15e0*/  BSSY.RECONVERGENT B0, `(.L_x_33) ;  /* 0x0000014000007945 */ /* 0x000fe20003800200 */
[----:B----4-:R-:W-:-:S04]  /*15f0*/  SHF.R.U32.HI R15, RZ, R15, R4 ;  /* 0x0000000fff0f7219 */ /* 0x010fc80000011604 */
        /* <DEDUP_REMOVED lines=15> */
.L_x_34:
[----:B------:R-:W-:Y:S01]  /*16f0*/  ISETP.NE.AND P0, PT, R22, RZ, PT ;  /* 0x000000ff1600720c */ /* 0x000fe20003f05270 */
[----:B------:R-:W-:-:S03]  /*1700*/  IMAD.MOV.U32 R15, RZ, RZ, R25 ;  /* 0x000000ffff0f7224 */ /* 0x000fc600078e0019 */
[----:B------:R-:W-:-:S09]  /*1710*/  SEL R18, R7, R18, !P0 ;  /* 0x0000001207127207 */ /* 0x000fd20004000000 */
.L_x_35:
[----:B------:R-:W-:Y:S05]  /*1720*/  BSYNC.RECONVERGENT B0 ;  /* 0x0000000000007941 */ /* 0x000fea0003800200 */
.L_x_33:
[----:B------:R3:W5:Y:S01]  /*1730*/  LDL R4, [R19+0x404] ;  /* 0x0004040013047983 */ /* 0x0007620000100800 */
[----:B------:R-:W-:Y:S02]  /*1740*/  ISETP.NE.AND P2, PT, R24, 0x2, PT ;  /* 0x000000021800780c */ /* 0x000fe40003f45270 */
[----:B------:R-:W-:Y:S01]  /*1750*/  ISETP.GT.AND P0, PT, R15, R14, PT ;  /* 0x0000000e0f00720c */ /* 0x000fe20003f04270 */
[----:B------:R3:W-:Y:S01]  /*1760*/  STL [R19+0x4], R15 ;  /* 0x0000040f13007387 */ /* 0x0007e20000100800 */
[----:B------:R-:W-:Y:S02]  /*1770*/  VIMNMX R14, PT, PT, R14, R15, !PT ;  /* 0x0000000f0e0e7248 */ /* 0x000fe40007fe0100 */
[----:B-----5:R-:W-:Y:S01]  /*1780*/  SEL R13, R18, R13, P0 ;  /* 0x0000000d120d7207 */ /* 0x020fe20000000000 */
[----:B------:R3:W-:Y:S06]  /*1790*/  STL [R19+0x404], R18 ;  /* 0x0004041213007387 */ /* 0x0007ec0000100800 */
[----:B------:R-:W-:Y:S05]  /*17a0*/  @!P2 BRA `(.L_x_13) ;  /* 0x000000000094a947 */ /* 0x000fea0003800000 */
[----:B------:R-:W-:-:S05]  /*17b0*/  VIADD R21, R21, 0x2 ;  /* 0x0000000215157836 */ /* 0x000fca0000000000 */
[----:B------:R-:W-:-:S04]  /*17c0*/  LEA.HI R5, P0, R21, R0, RZ, 0x1c ;  /* 0x0000000015057211 */ /* 0x000fc8000781e0ff */
[----:B------:R-:W-:Y:S01]  /*17d0*/  LEA R2, P2, R5, R2, 0x2 ;  /* 0x0000000205027211 */ /* 0x000fe200078410ff */
[----:B--2---:R-:W-:-:S05]  /*17e0*/  IMAD.X R20, RZ, RZ, R17, P0 ;  /* 0x000000ffff147224 */ /* 0x004fca00000e0611 */
[----:B------:R-:W-:Y:S02]  /*17f0*/  LEA.HI.X R3, R5, R3, R20, 0x2, P2 ;  /* 0x0000000305037211 */ /* 0x000fe400010f1414 */
[----:B------:R-:W2:Y:S04]  /*1800*/  LDL R20, [R19+0x8] ;  /* 0x0000080013147983 */ /* 0x000ea80000100800 */
        /* <DEDUP_REMOVED lines=8> */
[----:B--2---:R-:W-:-:S05]  /*1890*/  VIADD R21, R20, 0xffffffff ;  /* 0xffffffff14157836 */ /* 0x004fca0000000000 */
        /* <DEDUP_REMOVED lines=13> */
.L_x_37:
[----:B------:R-:W-:Y:S01]  /*1970*/  ISETP.NE.AND P0, PT, R16, RZ, PT ;  /* 0x000000ff1000720c */ /* 0x000fe20003f05270 */
[----:B------:R-:W-:-:S03]  /*1980*/  IMAD.MOV.U32 R21, RZ, RZ, R5 ;  /* 0x000000ffff157224 */ /* 0x000fc600078e0005 */
[----:B------:R-:W-:-:S09]  /*1990*/  SEL R4, R7, R4, !P0 ;  /* 0x0000000407047207 */ /* 0x000fd20004000000 */
.L_x_38:
[----:B------:R-:W-:Y:S05]  /*19a0*/  BSYNC.RECONVERGENT B0 ;  /* 0x0000000000007941 */ /* 0x000fea0003800200 */
.L_x_36:
[----:B------:R4:W-:Y:S01]  /*19b0*/  STL [R19+0x8], R21 ;  /* 0x0000081513007387 */ /* 0x0009e20000100800 */
[----:B------:R-:W-:Y:S02]  /*19c0*/  ISETP.GT.AND P0, PT, R21, R14, PT ;  /* 0x0000000e1500720c */ /* 0x000fe40003f04270 */
[----:B------:R-:W-:Y:S01]  /*19d0*/  VIMNMX R14, PT, PT, R14, R21, !PT ;  /* 0x000000150e0e7248 */ /* 0x000fe20007fe0100 */
[----:B-----5:R4:W-:Y:S01]  /*19e0*/  STL [R19+0x408], R4 ;  /* 0x0004080413007387 */ /* 0x0209e20000100800 */
[----:B------:R-:W-:-:S09]  /*19f0*/  SEL R13, R4, R13, P0 ;  /* 0x0000000d040d7207 */ /* 0x000fd20000000000 */
.L_x_13:
[----:B-1----:R-:W-:Y:S05]  /*1a00*/  BSYNC.RECONVERGENT B2 ;  /* 0x0000000000027941 */ /* 0x002fea0003800200 */
.L_x_12:
[----:B------:R-:W-:Y:S05]  /*1a10*/  @P1 BRA `(.L_x_39) ;  /* 0xffffffec00581947 */ /* 0x000fea000383ffff */
.L_x_11:
[----:B-1----:R-:W-:Y:S05]  /*1a20*/  BSYNC.RECONVERGENT B3 ;  /* 0x0000000000037941 */ /* 0x002fea0003800200 */
.L_x_10:
[----:B0-----:R-:W0:Y:S08]  /*1a30*/  LDC.64 R2, c[0x0][0x3b8] ;  /* 0x0000ee00ff027b82 */ /* 0x001e300000000a00 */
[----:B----4-:R-:W1:Y:S01]  /*1a40*/  LDC.64 R4, c[0x0][0x3c0] ;  /* 0x0000f000ff047b82 */ /* 0x010e620000000a00 */
[----:B0-----:R-:W-:-:S05]  /*1a50*/  IMAD.WIDE R2, R11, 0x4, R2 ;  /* 0x000000040b027825 */ /* 0x001fca00078e0202 */
[----:B------:R-:W-:Y:S01]  /*1a60*/  STG.E desc[UR4][R2.64], R14 ;  /* 0x0000000e02007986 */ /* 0x000fe2000c101904 */
[----:B-1----:R-:W-:-:S05]  /*1a70*/  IMAD.WIDE R4, R11, 0x4, R4 ;  /* 0x000000040b047825 */ /* 0x002fca00078e0204 */
[----:B------:R-:W-:Y:S01]  /*1a80*/  STG.E desc[UR4][R4.64], R13 ;  /* 0x0000000d04007986 */ /* 0x000fe2000c101904 */
[----:B------:R-:W-:Y:S05]  /*1a90*/  EXIT ;  /* 0x000000000000794d */ /* 0x000fea0003800000 */
.L_x_40:
[----:B------:R-:W-:-:S00]  /*1aa0*/  BRA `(.L_x_40) ;  /* 0xfffffffc00fc7947 */ /* 0x000fc0000383ffff */
[----:B------:R-:W-:-:S00]  /*1ab0*/  NOP ;  /* 0x0000000000007918 */ /* 0x000fc00000000000 */
        /* <DEDUP_REMOVED lines=12> */
.L_x_41:


//--------------------- .nv.shared.reserved.0     --------------------------
	.section	.nv.shared.reserved.0,"aw",@nobits
	.weak		__nv_reservedSMEM_offset_0_alias
	.size		__nv_reservedSMEM_offset_0_alias, 0, 64
	.other		__nv_reservedSMEM_offset_0_alias,@"STO_CUDA_RESERVED_SHARED STV_DEFAULT"
__nv_reservedSMEM_offset_0_alias:
	.zero		0
	.zero		64


//--------------------- .nv.constant0._Z24sw_extend_batched_kernelPKjmS0_PKiS2_S2_iPiS3_ --------------------------
	.section	.nv.constant0._Z24sw_extend_batched_kernelPKjmS0_PKiS2_S2_iPiS3_,"a",@progbits
	.sectionflags	@""
	.align	4
.nv.constant0._Z24sw_extend_batched_kernelPKjmS0_PKiS2_S2_iPiS3_:
	.zero		968


//--------------------- SYMBOLS --------------------------

	.type		.nv.reservedSmem.offset0,@object
	.size		.nv.reservedSmem.offset0,0x4
